	.target	sm_90a

	.elftype	@"ET_EXEC"


//--------------------- .note.nv.tkinfo           --------------------------
	.section	.note.nv.tkinfo,"",@"SHT_NOTE"
	.sectionflags	@"SHF_NOTE_NV_TKINFO"
	.tkinfo
        /*0018*/ 	.word	0x00000002
        /*0030*/ 	.string	""
        /*0030*/ 	.string	"ptxas"
        /*0030*/ 	.string	"Cuda compilation tools, release 13.0, V13.0.88"
        /*0030*/ 	.string	"Build cuda_13.0.r13.0/compiler.36424714_0"
        /*0030*/ 	.string	"-arch sm_90a -m 64 "



//--------------------- .note.nv.cuinfo           --------------------------
	.section	.note.nv.cuinfo,"",@"SHT_NOTE"
	.sectionflags	@"SHF_NOTE_NV_CUINFO"
        /*0018*/ 	.short	0x0002
        /*001a*/ 	.short	0x005a
        /*001c*/ 	.short	0x0082
	.zero		2


//--------------------- .nv.info                  --------------------------
	.section	.nv.info,"",@"SHT_CUDA_INFO"
	.align	4


	//----- nvinfo : EIATTR_REGCOUNT
	.align		4
        /*0000*/ 	.byte	0x04, 0x2f
        /*0002*/ 	.short	(.L_15 - .L_14)
	.align		4
.L_14:
        /*0004*/ 	.word	index@(_ZN7cutlass13device_kernelINS_4gemm6kernel13GemmUniversalIN4cute5tupleIJiiiiEEENS1_10collective13CollectiveMmaINS1_34MainloopSm90TmaGmmaWarpSpecializedILi2ENS5_IJNS4_1CILi1EEESB_SB_EEENS1_35KernelTmaWarpSpecializedCooperativeEEENS5_IJNSA_ILi256EEENSA_ILi64EEENSA_ILi128EEEEEENS_6half_tENS5_IJlSB_lEEESJ_SK_NS4_8TiledMMAINS4_8MMA_AtomIJNS4_4SM904GMMA25MMA_64x64x16_F32F16F16_SSILNSO_5MajorE0ELSQ_0ELNSO_7ScaleInE1ELSR_1EEEEEENS4_6LayoutINS5_IJNSA_ILi2EEESB_SB_EEENS5_IJSB_NSA_ILi0EEESX_EEEEENS5_IJNS4_10UnderscoreES10_S10_EEEEENS4_13SM90_TMA_LOADENS4_14ComposedLayoutINS4_7SwizzleILi3ELi4ELi3EEENS4_18smem_ptr_flag_bitsILi16EEENSU_INS5_IJNSA_ILi8EEESG_EEENS5_IJSG_SB_EEEEEEEvNS4_8identityES13_S1D_vS1E_EENS_8epilogue10collective6detail29Sm90TmaWarpSpecializedAdapterINS1H_15DefaultEpilogueISJ_SK_SK_NS1G_6thread17LinearCombinationISJ_Li1EffLNS1L_9ScaleType4KindE0ELNS_15FloatRoundStyleE2ESJ_EENS1_15EpilogueDefaultEEEEEvvEEEEvNT_6ParamsE)
        /*0008*/ 	.word	0x000000a8


	//----- nvinfo : EIATTR_FRAME_SIZE
	.align		4
.L_15:
        /*000c*/ 	.byte	0x04, 0x11
        /*000e*/ 	.short	(.L_17 - .L_16)
	.align		4
.L_16:
        /*0010*/ 	.word	index@(_ZN7cutlass13device_kernelINS_4gemm6kernel13GemmUniversalIN4cute5tupleIJiiiiEEENS1_10collective13CollectiveMmaINS1_34MainloopSm90TmaGmmaWarpSpecializedILi2ENS5_IJNS4_1CILi1EEESB_SB_EEENS1_35KernelTmaWarpSpecializedCooperativeEEENS5_IJNSA_ILi256EEENSA_ILi64EEENSA_ILi128EEEEEENS_6half_tENS5_IJlSB_lEEESJ_SK_NS4_8TiledMMAINS4_8MMA_AtomIJNS4_4SM904GMMA25MMA_64x64x16_F32F16F16_SSILNSO_5MajorE0ELSQ_0ELNSO_7ScaleInE1ELSR_1EEEEEENS4_6LayoutINS5_IJNSA_ILi2EEESB_SB_EEENS5_IJSB_NSA_ILi0EEESX_EEEEENS5_IJNS4_10UnderscoreES10_S10_EEEEENS4_13SM90_TMA_LOADENS4_14ComposedLayoutINS4_7SwizzleILi3ELi4ELi3EEENS4_18smem_ptr_flag_bitsILi16EEENSU_INS5_IJNSA_ILi8EEESG_EEENS5_IJSG_SB_EEEEEEEvNS4_8identityES13_S1D_vS1E_EENS_8epilogue10collective6detail29Sm90TmaWarpSpecializedAdapterINS1H_15DefaultEpilogueISJ_SK_SK_NS1G_6thread17LinearCombinationISJ_Li1EffLNS1L_9ScaleType4KindE0ELNS_15FloatRoundStyleE2ESJ_EENS1_15EpilogueDefaultEEEEEvvEEEEvNT_6ParamsE)
        /*0014*/ 	.word	0x00000000


	//----- nvinfo : EIATTR_MIN_STACK_SIZE
	.align		4
.L_17:
        /*0018*/ 	.byte	0x04, 0x12
        /*001a*/ 	.short	(.L_19 - .L_18)
	.align		4
.L_18:
        /*001c*/ 	.word	index@(_ZN7cutlass13device_kernelINS_4gemm6kernel13GemmUniversalIN4cute5tupleIJiiiiEEENS1_10collective13CollectiveMmaINS1_34MainloopSm90TmaGmmaWarpSpecializedILi2ENS5_IJNS4_1CILi1EEESB_SB_EEENS1_35KernelTmaWarpSpecializedCooperativeEEENS5_IJNSA_ILi256EEENSA_ILi64EEENSA_ILi128EEEEEENS_6half_tENS5_IJlSB_lEEESJ_SK_NS4_8TiledMMAINS4_8MMA_AtomIJNS4_4SM904GMMA25MMA_64x64x16_F32F16F16_SSILNSO_5MajorE0ELSQ_0ELNSO_7ScaleInE1ELSR_1EEEEEENS4_6LayoutINS5_IJNSA_ILi2EEESB_SB_EEENS5_IJSB_NSA_ILi0EEESX_EEEEENS5_IJNS4_10UnderscoreES10_S10_EEEEENS4_13SM90_TMA_LOADENS4_14ComposedLayoutINS4_7SwizzleILi3ELi4ELi3EEENS4_18smem_ptr_flag_bitsILi16EEENSU_INS5_IJNSA_ILi8EEESG_EEENS5_IJSG_SB_EEEEEEEvNS4_8identityES13_S1D_vS1E_EENS_8epilogue10collective6detail29Sm90TmaWarpSpecializedAdapterINS1H_15DefaultEpilogueISJ_SK_SK_NS1G_6thread17LinearCombinationISJ_Li1EffLNS1L_9ScaleType4KindE0ELNS_15FloatRoundStyleE2ESJ_EENS1_15EpilogueDefaultEEEEEvvEEEEvNT_6ParamsE)
        /*0020*/ 	.word	0x00000000
.L_19:


//--------------------- .nv.compat                --------------------------
	.section	.nv.compat,"",@"SHT_CUDA_COMPAT_INFO"
	.align	4
        /*0000*/ 	.byte	0x02, 0x09, 0x01, 0x00, 0x02, 0x02, 0x04, 0x00, 0x02, 0x05, 0x05, 0x00, 0x03, 0x07, 0x01, 0x01
        /*0010*/ 	.byte	0x02, 0x03, 0x01, 0x00, 0x02, 0x06, 0x01, 0x00, 0x04, 0x0b, 0x08, 0x00, 0x00, 0x00, 0x00, 0x00
        /*0020*/ 	.byte	0x00, 0x00, 0x00, 0x00


//--------------------- .nv.info._ZN7cutlass13device_kernelINS_4gemm6kernel13GemmUniversalIN4cute5tupleIJiiiiEEENS1_10collective13CollectiveMmaINS1_34MainloopSm90TmaGmmaWarpSpecializedILi2ENS5_IJNS4_1CILi1EEESB_SB_EEENS1_35KernelTmaWarpSpecializedCooperativeEEENS5_IJNSA_ILi256EEENSA_ILi64EEENSA_ILi128EEEEEENS_6half_tENS5_IJlSB_lEEESJ_SK_NS4_8TiledMMAINS4_8MMA_AtomIJNS4_4SM904GMMA25MMA_64x64x16_F32F16F16_SSILNSO_5MajorE0ELSQ_0ELNSO_7ScaleInE1ELSR_1EEEEEENS4_6LayoutINS5_IJNSA_ILi2EEESB_SB_EEENS5_IJSB_NSA_ILi0EEESX_EEEEENS5_IJNS4_10UnderscoreES10_S10_EEEEENS4_13SM90_TMA_LOADENS4_14ComposedLayoutINS4_7SwizzleILi3ELi4ELi3EEENS4_18smem_ptr_flag_bitsILi16EEENSU_INS5_IJNSA_ILi8EEESG_EEENS5_IJSG_SB_EEEEEEEvNS4_8identityES13_S1D_vS1E_EENS_8epilogue10collective6detail29Sm90TmaWarpSpecializedAdapterINS1H_15DefaultEpilogueISJ_SK_SK_NS1G_6thread17LinearCombinationISJ_Li1EffLNS1L_9ScaleType4KindE0ELNS_15FloatRoundStyleE2ESJ_EENS1_15EpilogueDefaultEEEEEvvEEEEvNT_6ParamsE --------------------------
	.section	.nv.info._ZN7cutlass13device_kernelINS_4gemm6kernel13GemmUniversalIN4cute5tupleIJiiiiEEENS1_10collective13CollectiveMmaINS1_34MainloopSm90TmaGmmaWarpSpecializedILi2ENS5_IJNS4_1CILi1EEESB_SB_EEENS1_35KernelTmaWarpSpecializedCooperativeEEENS5_IJNSA_ILi256EEENSA_ILi64EEENSA_ILi128EEEEEENS_6half_tENS5_IJlSB_lEEESJ_SK_NS4_8TiledMMAINS4_8MMA_AtomIJNS4_4SM904GMMA25MMA_64x64x16_F32F16F16_SSILNSO_5MajorE0ELSQ_0ELNSO_7ScaleInE1ELSR_1EEEEEENS4_6LayoutINS5_IJNSA_ILi2EEESB_SB_EEENS5_IJSB_NSA_ILi0EEESX_EEEEENS5_IJNS4_10UnderscoreES10_S10_EEEEENS4_13SM90_TMA_LOADENS4_14ComposedLayoutINS4_7SwizzleILi3ELi4ELi3EEENS4_18smem_ptr_flag_bitsILi16EEENSU_INS5_IJNSA_ILi8EEESG_EEENS5_IJSG_SB_EEEEEEEvNS4_8identityES13_S1D_vS1E_EENS_8epilogue10collective6detail29Sm90TmaWarpSpecializedAdapterINS1H_15DefaultEpilogueISJ_SK_SK_NS1G_6thread17LinearCombinationISJ_Li1EffLNS1L_9ScaleType4KindE0ELNS_15FloatRoundStyleE2ESJ_EENS1_15EpilogueDefaultEEEEEvvEEEEvNT_6ParamsE,"",@"SHT_CUDA_INFO"
	.sectionflags	@""
	.align	4


	//----- nvinfo : EIATTR_CUDA_API_VERSION
	.align		4
        /*0000*/ 	.byte	0x04, 0x37
        /*0002*/ 	.short	(.L_21 - .L_20)
.L_20:
        /*0004*/ 	.word	0x00000082


	//----- nvinfo : EIATTR_KPARAM_INFO
	.align		4
.L_21:
        /*0008*/ 	.byte	0x04, 0x17
        /*000a*/ 	.short	(.L_23 - .L_22)
.L_22:
        /*000c*/ 	.word	0x00000000
        /*0010*/ 	.short	0x0000
        /*0012*/ 	.short	0x0070
        /*0014*/ 	.byte	0x00, 0xf0, 0x01, 0x10


	//----- nvinfo : EIATTR_SPARSE_MMA_MASK
	.align		4
.L_23:
        /*0018*/ 	.byte	0x03, 0x50
        /*001a*/ 	.short	0x0000


	//----- nvinfo : EIATTR_MAXREG_COUNT
	.align		4
        /*001c*/ 	.byte	0x03, 0x1b
        /*001e*/ 	.short	0x00a8


	//----- nvinfo : EIATTR_NUM_BARRIERS
	.align		4
        /*0020*/ 	.byte	0x02, 0x4c
        /*0022*/ 	.byte	0x01
	.zero		1


	//----- nvinfo : EIATTR_EXTERNS
	.align		4
        /*0024*/ 	.byte	0x04, 0x0f
        /*0026*/ 	.short	(.L_25 - .L_24)


	//   ....[0]....
	.align		4
.L_24:
        /*0028*/ 	.word	index@(__assertfail)


	//----- nvinfo : EIATTR_MERCURY_ISA_VERSION
	.align		4
.L_25:
        /*002c*/ 	.byte	0x03, 0x5f
        /*002e*/ 	.short	0x0101


	//----- nvinfo : EIATTR_INT_WARP_WIDE_INSTR_OFFSETS
	.align		4
        /*0030*/ 	.byte	0x04, 0x31
        /*0032*/ 	.short	(.L_27 - .L_26)


	//   ....[0]....
.L_26:
        /*0034*/ 	.word	0x00000370


	//   ....[1]....
        /*0038*/ 	.word	0x00000380


	//   ....[2]....
        /*003c*/ 	.word	0x000004b0


	//----- nvinfo : EIATTR_COOP_GROUP_MASK_REGIDS
	.align		4
.L_27:
        /*0040*/ 	.byte	0x04, 0x29
        /*0042*/ 	.short	(.L_29 - .L_28)


	//   ....[0]....
.L_28:
        /*0044*/ 	.word	0xffffffff


	//   ....[1]....
        /*0048*/ 	.word	0xffffffff


	//   ....[2]....
        /*004c*/ 	.word	0xffffffff


	//   ....[3]....
        /*0050*/ 	.word	0xffffffff


	//   ....[4]....
        /*0054*/ 	.word	0xffffffff


	//----- nvinfo : EIATTR_COOP_GROUP_INSTR_OFFSETS
	.align		4
.L_29:
        /*0058*/ 	.byte	0x04, 0x28
        /*005a*/ 	.short	(.L_31 - .L_30)


	//   ....[0]....
.L_30:
        /*005c*/ 	.word	0x00000060


	//   ....[1]....
        /*0060*/ 	.word	0x00000070


	//   ....[2]....
        /*0064*/ 	.word	0x00000130


	//   ....[3]....
        /*0068*/ 	.word	0x00000280


	//   ....[4]....
        /*006c*/ 	.word	0x000011c0


	//----- nvinfo : EIATTR_REG_RECONFIG
	.align		4
.L_31:
        /*0070*/ 	.byte	0x01, 0x54
	.zero		2


	//----- nvinfo : EIATTR_SYSCALL_OFFSETS
	.align		4
        /*0074*/ 	.byte	0x04, 0x46
        /*0076*/ 	.short	(.L_33 - .L_32)


	//   ....[0]....
.L_32:
        /*0078*/ 	.word	0x000013b0


	//----- nvinfo : EIATTR_MBARRIER_INSTR_OFFSETS
	.align		4
.L_33:
        /*007c*/ 	.byte	0x04, 0x39
        /*007e*/ 	.short	(.L_35 - .L_34)


	//   ....[0]....
.L_34:
        /*0080*/ 	.word	0x00000230
        /*0084*/ 	.word	0x000000ff
        /*0088*/ 	.word	0x00000000
        /*008c*/ 	.short	0x0100
        /*008e*/ 	.byte	0x08
	.zero		1


	//   ....[1]....
        /*0090*/ 	.word	0x00000240
        /*0094*/ 	.word	0x000000ff
        /*0098*/ 	.word	0x00000010
        /*009c*/ 	.short	0x0100
        /*009e*/ 	.byte	0x08
	.zero		1


	//   ....[2]....
        /*00a0*/ 	.word	0x00000250
        /*00a4*/ 	.word	0x000000ff
        /*00a8*/ 	.word	0x00000008
        /*00ac*/ 	.short	0x0100
        /*00ae*/ 	.byte	0x08
	.zero		1


	//   ....[3]....
        /*00b0*/ 	.word	0x00000260
        /*00b4*/ 	.word	0x000000ff
        /*00b8*/ 	.word	0x00000018
        /*00bc*/ 	.short	0x0100
        /*00be*/ 	.byte	0x08
	.zero		1


	//   ....[4]....
        /*00c0*/ 	.word	0x00000530
        /*00c4*/ 	.word	0x000000ff
        /*00c8*/ 	.word	0x00000030
        /*00cc*/ 	.short	0x0100
        /*00ce*/ 	.byte	0x08
	.zero		1


	//   ....[5]....
        /*00d0*/ 	.word	0x00000590
        /*00d4*/ 	.word	0x000000ff
        /*00d8*/ 	.word	0x00000038
        /*00dc*/ 	.short	0x0100
        /*00de*/ 	.byte	0x08
	.zero		1


	//   ....[6]....
        /*00e0*/ 	.word	0x00001430
        /*00e4*/ 	.word	0x00000003
        /*00e8*/ 	.word	0x00000000
        /*00ec*/ 	.short	0x010a
        /*00ee*/ 	.byte	0x3f
	.zero		1


	//   ....[7]....
        /*00f0*/ 	.word	0x00001490
        /*00f4*/ 	.word	0x00000003
        /*00f8*/ 	.word	0x00000000
        /*00fc*/ 	.short	0x010a
        /*00fe*/ 	.byte	0x3f
	.zero		1


	//   ....[8]....
        /*0100*/ 	.word	0x00001cc0
        /*0104*/ 	.word	0x000000ff
        /*0108*/ 	.word	0x00000000
        /*010c*/ 	.short	0x010a
        /*010e*/ 	.byte	0x04
	.zero		1


	//   ....[9]....
        /*0110*/ 	.word	0x00001d00
        /*0114*/ 	.word	0x000000ff
        /*0118*/ 	.word	0x00000000
        /*011c*/ 	.short	0x010a
        /*011e*/ 	.byte	0x04
	.zero		1


	//   ....[10]....
        /*0120*/ 	.word	0x00002420
        /*0124*/ 	.word	0x000000ff
        /*0128*/ 	.word	0x00000000
        /*012c*/ 	.short	0x0101
        /*012e*/ 	.byte	0x0a
	.zero		1


	//   ....[11]....
        /*0130*/ 	.word	0x000025e0
        /*0134*/ 	.word	0x000000ff
        /*0138*/ 	.word	0x00000000
        /*013c*/ 	.short	0x0101
        /*013e*/ 	.byte	0x04
	.zero		1


	//   ....[12]....
        /*0140*/ 	.word	0x00008320
        /*0144*/ 	.word	0x0000000e
        /*0148*/ 	.word	0x00000010
        /*014c*/ 	.short	0x010a
        /*014e*/ 	.byte	0x3f
	.zero		1


	//   ....[13]....
        /*0150*/ 	.word	0x000087a0
        /*0154*/ 	.word	0x00000005
        /*0158*/ 	.word	0x00000038
        /*015c*/ 	.short	0x0101
        /*015e*/ 	.byte	0x3f
	.zero		1


	//   ....[14]....
        /*0160*/ 	.word	0x00008eb0
        /*0164*/ 	.word	0x00000007
        /*0168*/ 	.word	0x00000000
        /*016c*/ 	.short	0x010a
        /*016e*/ 	.byte	0x3f
	.zero		1


	//   ....[15]....
        /*0170*/ 	.word	0x00008f30
        /*0174*/ 	.word	0x00000003
        /*0178*/ 	.word	0x00000000
        /*017c*/ 	.short	0x010a
        /*017e*/ 	.byte	0x3f
	.zero		1


	//   ....[16]....
        /*0180*/ 	.word	0x00008f90
        /*0184*/ 	.word	0x00000003
        /*0188*/ 	.word	0x00000000
        /*018c*/ 	.short	0x010a
        /*018e*/ 	.byte	0x3f
	.zero		1


	//   ....[17]....
        /*0190*/ 	.word	0x00008ff0
        /*0194*/ 	.word	0x00000004
        /*0198*/ 	.word	0x00000000
        /*019c*/ 	.short	0x010a
        /*019e*/ 	.byte	0x3f
	.zero		1


	//   ....[18]....
        /*01a0*/ 	.word	0x000090c0
        /*01a4*/ 	.word	0x0000000e
        /*01a8*/ 	.word	0x00000010
        /*01ac*/ 	.short	0x010a
        /*01ae*/ 	.byte	0x3f
	.zero		1


	//   ....[19]....
        /*01b0*/ 	.word	0x00009190
        /*01b4*/ 	.word	0x00000007
        /*01b8*/ 	.word	0x00000000
        /*01bc*/ 	.short	0x010a
        /*01be*/ 	.byte	0x3f
	.zero		1


	//----- nvinfo : EIATTR_NUM_MBARRIERS
	.align		4
.L_35:
        /*01c0*/ 	.byte	0x03, 0x38
        /*01c2*/ 	.short	0x0006


	//----- nvinfo : EIATTR_EXIT_INSTR_OFFSETS
	.align		4
        /*01c4*/ 	.byte	0x04, 0x1c
        /*01c6*/ 	.short	(.L_37 - .L_36)


	//   ....[0]....
.L_36:
        /*01c8*/ 	.word	0x00000630


	//   ....[1]....
        /*01cc*/ 	.word	0x00000f00


	//   ....[2]....
        /*01d0*/ 	.word	0x00007a00


	//   ....[3]....
        /*01d4*/ 	.word	0x00008030


	//   ....[4]....
        /*01d8*/ 	.word	0x00008f80


	//----- nvinfo : EIATTR_MAX_THREADS
	.align		4
.L_37:
        /*01dc*/ 	.byte	0x04, 0x05
        /*01de*/ 	.short	(.L_39 - .L_38)
.L_38:
        /*01e0*/ 	.word	0x00000180
        /*01e4*/ 	.word	0x00000001
        /*01e8*/ 	.word	0x00000001


	//----- nvinfo : EIATTR_CRS_STACK_SIZE
	.align		4
.L_39:
        /*01ec*/ 	.byte	0x04, 0x1e
        /*01ee*/ 	.short	(.L_41 - .L_40)
.L_40:
        /*01f0*/ 	.word	0x00000000


	//----- nvinfo : EIATTR_CBANK_PARAM_SIZE
	.align		4
.L_41:
        /*01f4*/ 	.byte	0x03, 0x19
        /*01f6*/ 	.short	0x0470


	//----- nvinfo : EIATTR_PARAM_CBANK
	.align		4
        /*01f8*/ 	.byte	0x04, 0x0a
        /*01fa*/ 	.short	(.L_43 - .L_42)
	.align		4
.L_42:
        /*01fc*/ 	.word	index@(.nv.constant0._ZN7cutlass13device_kernelINS_4gemm6kernel13GemmUniversalIN4cute5tupleIJiiiiEEENS1_10collective13CollectiveMmaINS1_34MainloopSm90TmaGmmaWarpSpecializedILi2ENS5_IJNS4_1CILi1EEESB_SB_EEENS1_35KernelTmaWarpSpecializedCooperativeEEENS5_IJNSA_ILi256EEENSA_ILi64EEENSA_ILi128EEEEEENS_6half_tENS5_IJlSB_lEEESJ_SK_NS4_8TiledMMAINS4_8MMA_AtomIJNS4_4SM904GMMA25MMA_64x64x16_F32F16F16_SSILNSO_5MajorE0ELSQ_0ELNSO_7ScaleInE1ELSR_1EEEEEENS4_6LayoutINS5_IJNSA_ILi2EEESB_SB_EEENS5_IJSB_NSA_ILi0EEESX_EEEEENS5_IJNS4_10UnderscoreES10_S10_EEEEENS4_13SM90_TMA_LOADENS4_14ComposedLayoutINS4_7SwizzleILi3ELi4ELi3EEENS4_18smem_ptr_flag_bitsILi16EEENSU_INS5_IJNSA_ILi8EEESG_EEENS5_IJSG_SB_EEEEEEEvNS4_8identityES13_S1D_vS1E_EENS_8epilogue10collective6detail29Sm90TmaWarpSpecializedAdapterINS1H_15DefaultEpilogueISJ_SK_SK_NS1G_6thread17LinearCombinationISJ_Li1EffLNS1L_9ScaleType4KindE0ELNS_15FloatRoundStyleE2ESJ_EENS1_15EpilogueDefaultEEEEEvvEEEEvNT_6ParamsE)
        /*0200*/ 	.short	0x0210
        /*0202*/ 	.short	0x0470


	//----- nvinfo : EIATTR_SW_WAR
	.align		4
.L_43:
        /*0204*/ 	.byte	0x04, 0x36
        /*0206*/ 	.short	(.L_45 - .L_44)
.L_44:
        /*0208*/ 	.word	0x00000008
.L_45:


//--------------------- .nv.callgraph             --------------------------
	.section	.nv.callgraph,"",@"SHT_CUDA_CALLGRAPH"
	.align	4
	.sectionentsize	8
	.align		4
        /*0000*/ 	.word	0x00000000
	.align		4
        /*0004*/ 	.word	0xffffffff
	.align		4
        /*0008*/ 	.word	index@(_ZN7cutlass13device_kernelINS_4gemm6kernel13GemmUniversalIN4cute5tupleIJiiiiEEENS1_10collective13CollectiveMmaINS1_34MainloopSm90TmaGmmaWarpSpecializedILi2ENS5_IJNS4_1CILi1EEESB_SB_EEENS1_35KernelTmaWarpSpecializedCooperativeEEENS5_IJNSA_ILi256EEENSA_ILi64EEENSA_ILi128EEEEEENS_6half_tENS5_IJlSB_lEEESJ_SK_NS4_8TiledMMAINS4_8MMA_AtomIJNS4_4SM904GMMA25MMA_64x64x16_F32F16F16_SSILNSO_5MajorE0ELSQ_0ELNSO_7ScaleInE1ELSR_1EEEEEENS4_6LayoutINS5_IJNSA_ILi2EEESB_SB_EEENS5_IJSB_NSA_ILi0EEESX_EEEEENS5_IJNS4_10UnderscoreES10_S10_EEEEENS4_13SM90_TMA_LOADENS4_14ComposedLayoutINS4_7SwizzleILi3ELi4ELi3EEENS4_18smem_ptr_flag_bitsILi16EEENSU_INS5_IJNSA_ILi8EEESG_EEENS5_IJSG_SB_EEEEEEEvNS4_8identityES13_S1D_vS1E_EENS_8epilogue10collective6detail29Sm90TmaWarpSpecializedAdapterINS1H_15DefaultEpilogueISJ_SK_SK_NS1G_6thread17LinearCombinationISJ_Li1EffLNS1L_9ScaleType4KindE0ELNS_15FloatRoundStyleE2ESJ_EENS1_15EpilogueDefaultEEEEEvvEEEEvNT_6ParamsE)
	.align		4
        /*000c*/ 	.word	index@(__assertfail)
	.align		4
        /*0010*/ 	.word	0x00000000
	.align		4
        /*0014*/ 	.word	0xfffffffe
	.align		4
        /*0018*/ 	.word	0x00000000
	.align		4
        /*001c*/ 	.word	0xfffffffd
	.align		4
        /*0020*/ 	.word	0x00000000
	.align		4
        /*0024*/ 	.word	0xfffffffc


//--------------------- .nv.constant4             --------------------------
	.section	.nv.constant4,"a",@progbits
	.align	8
	.align		8
.nv.constant4:
        /*0000*/ 	.dword	__assertfail
	.align		8
        /*0008*/ 	.dword	__unnamed_1
	.align		8
        /*0010*/ 	.dword	_ZN39_INTERNAL_a82b15de_4_k_cu_be96b210_27124cuda3std3__45__cpo5beginE
	.align		8
        /*0018*/ 	.dword	_ZN39_INTERNAL_a82b15de_4_k_cu_be96b210_27124cuda3std3__45__cpo3endE
	.align		8
        /*0020*/ 	.dword	_ZN39_INTERNAL_a82b15de_4_k_cu_be96b210_27124cuda3std3__45__cpo6cbeginE
	.align		8
        /*0028*/ 	.dword	_ZN39_INTERNAL_a82b15de_4_k_cu_be96b210_27124cuda3std3__45__cpo4cendE
	.align		8
        /*0030*/ 	.dword	_ZN39_INTERNAL_a82b15de_4_k_cu_be96b210_27124cuda3std3__441_GLOBAL__N__a82b15de_4_k_cu_be96b210_27126ignoreE
	.align		8
        /*0038*/ 	.dword	_ZN39_INTERNAL_a82b15de_4_k_cu_be96b210_27124cuda3std3__419piecewise_constructE
	.align		8
        /*0040*/ 	.dword	_ZN39_INTERNAL_a82b15de_4_k_cu_be96b210_27124cuda3std3__48in_placeE
	.align		8
        /*0048*/ 	.dword	_ZN39_INTERNAL_a82b15de_4_k_cu_be96b210_27124cuda3std6ranges3__45__cpo4swapE
	.align		8
        /*0050*/ 	.dword	_ZN39_INTERNAL_a82b15de_4_k_cu_be96b210_27124cuda3std6ranges3__45__cpo9iter_moveE
	.align		8
        /*0058*/ 	.dword	_ZN39_INTERNAL_a82b15de_4_k_cu_be96b210_27124cute7productE
	.align		8
        /*0060*/ 	.dword	_ZN39_INTERNAL_a82b15de_4_k_cu_be96b210_27124cute1_E
	.align		8
        /*0068*/ 	.dword	$str$22
	.align		8
        /*0070*/ 	.dword	$str$23


//--------------------- .text._ZN7cutlass13device_kernelINS_4gemm6kernel13GemmUniversalIN4cute5tupleIJiiiiEEENS1_10collective13CollectiveMmaINS1_34MainloopSm90TmaGmmaWarpSpecializedILi2ENS5_IJNS4_1CILi1EEESB_SB_EEENS1_35KernelTmaWarpSpecializedCooperativeEEENS5_IJNSA_ILi256EEENSA_ILi64EEENSA_ILi128EEEEEENS_6half_tENS5_IJlSB_lEEESJ_SK_NS4_8TiledMMAINS4_8MMA_AtomIJNS4_4SM904GMMA25MMA_64x64x16_F32F16F16_SSILNSO_5MajorE0ELSQ_0ELNSO_7ScaleInE1ELSR_1EEEEEENS4_6LayoutINS5_IJNSA_ILi2EEESB_SB_EEENS5_IJSB_NSA_ILi0EEESX_EEEEENS5_IJNS4_10UnderscoreES10_S10_EEEEENS4_13SM90_TMA_LOADENS4_14ComposedLayoutINS4_7SwizzleILi3ELi4ELi3EEENS4_18smem_ptr_flag_bitsILi16EEENSU_INS5_IJNSA_ILi8EEESG_EEENS5_IJSG_SB_EEEEEEEvNS4_8identityES13_S1D_vS1E_EENS_8epilogue10collective6detail29Sm90TmaWarpSpecializedAdapterINS1H_15DefaultEpilogueISJ_SK_SK_NS1G_6thread17LinearCombinationISJ_Li1EffLNS1L_9ScaleType4KindE0ELNS_15FloatRoundStyleE2ESJ_EENS1_15EpilogueDefaultEEEEEvvEEEEvNT_6ParamsE --------------------------
	.section	.text._ZN7cutlass13device_kernelINS_4gemm6kernel13GemmUniversalIN4cute5tupleIJiiiiEEENS1_10collective13CollectiveMmaINS1_34MainloopSm90TmaGmmaWarpSpecializedILi2ENS5_IJNS4_1CILi1EEESB_SB_EEENS1_35KernelTmaWarpSpecializedCooperativeEEENS5_IJNSA_ILi256EEENSA_ILi64EEENSA_ILi128EEEEEENS_6half_tENS5_IJlSB_lEEESJ_SK_NS4_8TiledMMAINS4_8MMA_AtomIJNS4_4SM904GMMA25MMA_64x64x16_F32F16F16_SSILNSO_5MajorE0ELSQ_0ELNSO_7ScaleInE1ELSR_1EEEEEENS4_6LayoutINS5_IJNSA_ILi2EEESB_SB_EEENS5_IJSB_NSA_ILi0EEESX_EEEEENS5_IJNS4_10UnderscoreES10_S10_EEEEENS4_13SM90_TMA_LOADENS4_14ComposedLayoutINS4_7SwizzleILi3ELi4ELi3EEENS4_18smem_ptr_flag_bitsILi16EEENSU_INS5_IJNSA_ILi8EEESG_EEENS5_IJSG_SB_EEEEEEEvNS4_8identityES13_S1D_vS1E_EENS_8epilogue10collective6detail29Sm90TmaWarpSpecializedAdapterINS1H_15DefaultEpilogueISJ_SK_SK_NS1G_6thread17LinearCombinationISJ_Li1EffLNS1L_9ScaleType4KindE0ELNS_15FloatRoundStyleE2ESJ_EENS1_15EpilogueDefaultEEEEEvvEEEEvNT_6ParamsE,"ax",@progbits
	.align	128
.text._ZN7cutlass13device_kernelINS_4gemm6kernel13GemmUniversalIN4cute5tupleIJiiiiEEENS1_10collective13CollectiveMmaINS1_34MainloopSm90TmaGmmaWarpSpecializedILi2ENS5_IJNS4_1CILi1EEESB_SB_EEENS1_35KernelTmaWarpSpecializedCooperativeEEENS5_IJNSA_ILi256EEENSA_ILi64EEENSA_ILi128EEEEEENS_6half_tENS5_IJlSB_lEEESJ_SK_NS4_8TiledMMAINS4_8MMA_AtomIJNS4_4SM904GMMA25MMA_64x64x16_F32F16F16_SSILNSO_5MajorE0ELSQ_0ELNSO_7ScaleInE1ELSR_1EEEEEENS4_6LayoutINS5_IJNSA_ILi2EEESB_SB_EEENS5_IJSB_NSA_ILi0EEESX_EEEEENS5_IJNS4_10UnderscoreES10_S10_EEEEENS4_13SM90_TMA_LOADENS4_14ComposedLayoutINS4_7SwizzleILi3ELi4ELi3EEENS4_18smem_ptr_flag_bitsILi16EEENSU_INS5_IJNSA_ILi8EEESG_EEENS5_IJSG_SB_EEEEEEEvNS4_8identityES13_S1D_vS1E_EENS_8epilogue10collective6detail29Sm90TmaWarpSpecializedAdapterINS1H_15DefaultEpilogueISJ_SK_SK_NS1G_6thread17LinearCombinationISJ_Li1EffLNS1L_9ScaleType4KindE0ELNS_15FloatRoundStyleE2ESJ_EENS1_15EpilogueDefaultEEEEEvvEEEEvNT_6ParamsE:
        .type           _ZN7cutlass13device_kernelINS_4gemm6kernel13GemmUniversalIN4cute5tupleIJiiiiEEENS1_10collective13CollectiveMmaINS1_34MainloopSm90TmaGmmaWarpSpecializedILi2ENS5_IJNS4_1CILi1EEESB_SB_EEENS1_35KernelTmaWarpSpecializedCooperativeEEENS5_IJNSA_ILi256EEENSA_ILi64EEENSA_ILi128EEEEEENS_6half_tENS5_IJlSB_lEEESJ_SK_NS4_8TiledMMAINS4_8MMA_AtomIJNS4_4SM904GMMA25MMA_64x64x16_F32F16F16_SSILNSO_5MajorE0ELSQ_0ELNSO_7ScaleInE1ELSR_1EEEEEENS4_6LayoutINS5_IJNSA_ILi2EEESB_SB_EEENS5_IJSB_NSA_ILi0EEESX_EEEEENS5_IJNS4_10UnderscoreES10_S10_EEEEENS4_13SM90_TMA_LOADENS4_14ComposedLayoutINS4_7SwizzleILi3ELi4ELi3EEENS4_18smem_ptr_flag_bitsILi16EEENSU_INS5_IJNSA_ILi8EEESG_EEENS5_IJSG_SB_EEEEEEEvNS4_8identityES13_S1D_vS1E_EENS_8epilogue10collective6detail29Sm90TmaWarpSpecializedAdapterINS1H_15DefaultEpilogueISJ_SK_SK_NS1G_6thread17LinearCombinationISJ_Li1EffLNS1L_9ScaleType4KindE0ELNS_15FloatRoundStyleE2ESJ_EENS1_15EpilogueDefaultEEEEEvvEEEEvNT_6ParamsE,@function
        .size           _ZN7cutlass13device_kernelINS_4gemm6kernel13GemmUniversalIN4cute5tupleIJiiiiEEENS1_10collective13CollectiveMmaINS1_34MainloopSm90TmaGmmaWarpSpecializedILi2ENS5_IJNS4_1CILi1EEESB_SB_EEENS1_35KernelTmaWarpSpecializedCooperativeEEENS5_IJNSA_ILi256EEENSA_ILi64EEENSA_ILi128EEEEEENS_6half_tENS5_IJlSB_lEEESJ_SK_NS4_8TiledMMAINS4_8MMA_AtomIJNS4_4SM904GMMA25MMA_64x64x16_F32F16F16_SSILNSO_5MajorE0ELSQ_0ELNSO_7ScaleInE1ELSR_1EEEEEENS4_6LayoutINS5_IJNSA_ILi2EEESB_SB_EEENS5_IJSB_NSA_ILi0EEESX_EEEEENS5_IJNS4_10UnderscoreES10_S10_EEEEENS4_13SM90_TMA_LOADENS4_14ComposedLayoutINS4_7SwizzleILi3ELi4ELi3EEENS4_18smem_ptr_flag_bitsILi16EEENSU_INS5_IJNSA_ILi8EEESG_EEENS5_IJSG_SB_EEEEEEEvNS4_8identityES13_S1D_vS1E_EENS_8epilogue10collective6detail29Sm90TmaWarpSpecializedAdapterINS1H_15DefaultEpilogueISJ_SK_SK_NS1G_6thread17LinearCombinationISJ_Li1EffLNS1L_9ScaleType4KindE0ELNS_15FloatRoundStyleE2ESJ_EENS1_15EpilogueDefaultEEEEEvvEEEEvNT_6ParamsE,(.L_x_188 - _ZN7cutlass13device_kernelINS_4gemm6kernel13GemmUniversalIN4cute5tupleIJiiiiEEENS1_10collective13CollectiveMmaINS1_34MainloopSm90TmaGmmaWarpSpecializedILi2ENS5_IJNS4_1CILi1EEESB_SB_EEENS1_35KernelTmaWarpSpecializedCooperativeEEENS5_IJNSA_ILi256EEENSA_ILi64EEENSA_ILi128EEEEEENS_6half_tENS5_IJlSB_lEEESJ_SK_NS4_8TiledMMAINS4_8MMA_AtomIJNS4_4SM904GMMA25MMA_64x64x16_F32F16F16_SSILNSO_5MajorE0ELSQ_0ELNSO_7ScaleInE1ELSR_1EEEEEENS4_6LayoutINS5_IJNSA_ILi2EEESB_SB_EEENS5_IJSB_NSA_ILi0EEESX_EEEEENS5_IJNS4_10UnderscoreES10_S10_EEEEENS4_13SM90_TMA_LOADENS4_14ComposedLayoutINS4_7SwizzleILi3ELi4ELi3EEENS4_18smem_ptr_flag_bitsILi16EEENSU_INS5_IJNSA_ILi8EEESG_EEENS5_IJSG_SB_EEEEEEEvNS4_8identityES13_S1D_vS1E_EENS_8epilogue10collective6detail29Sm90TmaWarpSpecializedAdapterINS1H_15DefaultEpilogueISJ_SK_SK_NS1G_6thread17LinearCombinationISJ_Li1EffLNS1L_9ScaleType4KindE0ELNS_15FloatRoundStyleE2ESJ_EENS1_15EpilogueDefaultEEEEEvvEEEEvNT_6ParamsE)
        .other          _ZN7cutlass13device_kernelINS_4gemm6kernel13GemmUniversalIN4cute5tupleIJiiiiEEENS1_10collective13CollectiveMmaINS1_34MainloopSm90TmaGmmaWarpSpecializedILi2ENS5_IJNS4_1CILi1EEESB_SB_EEENS1_35KernelTmaWarpSpecializedCooperativeEEENS5_IJNSA_ILi256EEENSA_ILi64EEENSA_ILi128EEEEEENS_6half_tENS5_IJlSB_lEEESJ_SK_NS4_8TiledMMAINS4_8MMA_AtomIJNS4_4SM904GMMA25MMA_64x64x16_F32F16F16_SSILNSO_5MajorE0ELSQ_0ELNSO_7ScaleInE1ELSR_1EEEEEENS4_6LayoutINS5_IJNSA_ILi2EEESB_SB_EEENS5_IJSB_NSA_ILi0EEESX_EEEEENS5_IJNS4_10UnderscoreES10_S10_EEEEENS4_13SM90_TMA_LOADENS4_14ComposedLayoutINS4_7SwizzleILi3ELi4ELi3EEENS4_18smem_ptr_flag_bitsILi16EEENSU_INS5_IJNSA_ILi8EEESG_EEENS5_IJSG_SB_EEEEEEEvNS4_8identityES13_S1D_vS1E_EENS_8epilogue10collective6detail29Sm90TmaWarpSpecializedAdapterINS1H_15DefaultEpilogueISJ_SK_SK_NS1G_6thread17LinearCombinationISJ_Li1EffLNS1L_9ScaleType4KindE0ELNS_15FloatRoundStyleE2ESJ_EENS1_15EpilogueDefaultEEEEEvvEEEEvNT_6ParamsE,@"STO_CUDA_ENTRY STV_DEFAULT"
_ZN7cutlass13device_kernelINS_4gemm6kernel13GemmUniversalIN4cute5tupleIJiiiiEEENS1_10collective13CollectiveMmaINS1_34MainloopSm90TmaGmmaWarpSpecializedILi2ENS5_IJNS4_1CILi1EEESB_SB_EEENS1_35KernelTmaWarpSpecializedCooperativeEEENS5_IJNSA_ILi256EEENSA_ILi64EEENSA_ILi128EEEEEENS_6half_tENS5_IJlSB_lEEESJ_SK_NS4_8TiledMMAINS4_8MMA_AtomIJNS4_4SM904GMMA25MMA_64x64x16_F32F16F16_SSILNSO_5MajorE0ELSQ_0ELNSO_7ScaleInE1ELSR_1EEEEEENS4_6LayoutINS5_IJNSA_ILi2EEESB_SB_EEENS5_IJSB_NSA_ILi0EEESX_EEEEENS5_IJNS4_10UnderscoreES10_S10_EEEEENS4_13SM90_TMA_LOADENS4_14ComposedLayoutINS4_7SwizzleILi3ELi4ELi3EEENS4_18smem_ptr_flag_bitsILi16EEENSU_INS5_IJNSA_ILi8EEESG_EEENS5_IJSG_SB_EEEEEEEvNS4_8identityES13_S1D_vS1E_EENS_8epilogue10collective6detail29Sm90TmaWarpSpecializedAdapterINS1H_15DefaultEpilogueISJ_SK_SK_NS1G_6thread17LinearCombinationISJ_Li1EffLNS1L_9ScaleType4KindE0ELNS_15FloatRoundStyleE2ESJ_EENS1_15EpilogueDefaultEEEEEvvEEEEvNT_6ParamsE:
[----:B------:R-:W0:Y:S01]  /*0000*/  LDC R1, c[0x0][0x28] ;  /* 0x00000a00ff017b82 */ /* 0x000e220000000800 */
[----:B------:R-:W1:Y:S01]  /*0010*/  S2R R4, SR_TID.X ;  /* 0x0000000000047919 */ /* 0x000e620000002100 */
[----:B------:R-:W-:Y:S01]  /*0020*/  ELECT P0, URZ, PT ;  /* 0x00000000003f782f */ /* 0x000fe20003800000 */
[----:B------:R-:W-:Y:S01]  /*0030*/  BSSY B0, `(.L_x_0) ;  /* 0x000000f000007945 */ /* 0x000fe20003800000 */
[--C-:B-1----:R-:W-:Y:S02]  /*0040*/  SHF.R.U32.HI R0, RZ, 0x5, R4.reuse ;  /* 0x00000005ff007819 */ /* 0x102fe40000011604 */
[----:B------:R-:W-:-:S03]  /*0050*/  SHF.R.U32.HI R14, RZ, 0x7, R4 ;  /* 0x00000007ff0e7819 */ /* 0x000fc60000011604 */
[----:B------:R-:W1:Y:S04]  /*0060*/  SHFL.IDX PT, R5, R0, RZ, 0x1f ;  /* 0x00001fff00057589 */ /* 0x000e6800000e0000 */
[----:B------:R2:W3:Y:S01]  /*0070*/  SHFL.IDX PT, R10, R14, RZ, 0x1f ;  /* 0x00001fff0e0a7589 */ /* 0x0004e200000e0000 */
[----:B-1----:R-:W-:-:S13]  /*0080*/  ISETP.NE.OR P0, PT, R5, RZ, !P0 ;  /* 0x000000ff0500720c */ /* 0x002fda0004705670 */
[----:B0-23--:R-:W-:Y:S05]  /*0090*/  @P0 BRA `(.L_x_1) ;  /* 0x0000000000200947 */ /* 0x00dfea0003800000 */
[----:B------:R-:W-:Y:S02]  /*00a0*/  ULDC.64 UR4, c[0x0][0x198] ;  /* 0x0000660000047ab9 */ /* 0x000fe40000000a00 */
[----:B------:R-:W-:Y:S02]  /*00b0*/  UIADD3 UR6, UP0, UR4, 0xf0, URZ ;  /* 0x000000f004067890 */ /* 0x000fe4000ff1e03f */
[----:B------:R-:W-:Y:S02]  /*00c0*/  UIADD3 UR4, UP1, UR4, 0x1f0, URZ ;  /* 0x000001f004047890 */ /* 0x000fe4000ff3e03f */
[----:B------:R-:W-:Y:S02]  /*00d0*/  UIADD3.X UR7, URZ, UR5, URZ, UP0, !UPT ;  /* 0x000000053f077290 */ /* 0x000fe400087fe43f */
[----:B------:R-:W-:-:S07]  /*00e0*/  UIADD3.X UR5, URZ, UR5, URZ, UP1, !UPT ;  /* 0x000000053f057290 */ /* 0x000fce0008ffe43f */
[----:B------:R0:W-:Y:S02]  /*00f0*/  UTMACCTL.PF [UR6] ;  /* 0x00000000060079b9 */ /* 0x0001e40008040000 */
[----:B------:R0:W-:Y:S02]  /*0100*/  UTMACCTL.PF [UR4] ;  /* 0x00000000040079b9 */ /* 0x0001e40008040000 */
[----:B0-----:R-:W-:Y:S01]  /*0110*/  NOP ;  /* 0x0000000000007918 */ /* 0x001fe20000000000 */
.L_x_1:
[----:B------:R-:W-:Y:S05]  /*0120*/  BSYNC B0 ;  /* 0x0000000000007941 */ /* 0x000fea0003800000 */
.L_x_0:
[----:B------:R-:W0:Y:S02]  /*0130*/  SHFL.IDX PT, R2, R0, RZ, 0x1f ;  /* 0x00001fff00027589 */ /* 0x000e2400000e0000 */
[----:B0-----:R-:W-:-:S13]  /*0140*/  ISETP.NE.AND P0, PT, R2, RZ, PT ;  /* 0x000000ff0200720c */ /* 0x001fda0003f05270 */
[----:B------:R-:W-:Y:S05]  /*0150*/  @P0 BRA `(.L_x_2) ;  /* 0x0000000000480947 */ /* 0x000fea0003800000 */
[----:B------:R-:W0:Y:S01]  /*0160*/  S2UR UR8, SR_CgaCtaId ;  /* 0x00000000000879c3 */ /* 0x000e220000008800 */
[----:B------:R-:W-:Y:S01]  /*0170*/  UMOV UR4, 0x400 ;  /* 0x0000040000047882 */ /* 0x000fe20000000000 */
[----:B------:R-:W-:Y:S01]  /*0180*/  UMOV UR5, 0x1 ;  /* 0x0000000100057882 */ /* 0x000fe20000000000 */
[----:B------:R-:W-:Y:S01]  /*0190*/  UMOV UR6, 0x100 ;  /* 0x0000010000067882 */ /* 0x000fe20000000000 */
[----:B------:R-:W-:Y:S01]  /*01a0*/  ELECT P0, URZ, PT ;  /* 0x00000000003f782f */ /* 0x000fe20003800000 */
[----:B------:R-:W-:-:S04]  /*01b0*/  UIADD3 UR6, -UR6, 0x100000, URZ ;  /* 0x0010000006067890 */ /* 0x000fc8000fffe13f */
[----:B------:R-:W-:Y:S02]  /*01c0*/  USHF.L.U32 UR7, UR6, 0xb, URZ ;  /* 0x0000000b06077899 */ /* 0x000fe4000800063f */
[----:B------:R-:W-:Y:S02]  /*01d0*/  USHF.L.U32 UR6, UR6, 0x1, URZ ;  /* 0x0000000106067899 */ /* 0x000fe4000800063f */
[----:B0-----:R-:W-:Y:S02]  /*01e0*/  ULEA UR8, UR8, UR4, 0x18 ;  /* 0x0000000408087291 */ /* 0x001fe4000f8ec03f */
[----:B------:R-:W-:-:S04]  /*01f0*/  UIADD3 UR4, -UR5, 0x100000, URZ ;  /* 0x0010000005047890 */ /* 0x000fc8000fffe13f */
[----:B------:R-:W-:Y:S02]  /*0200*/  USHF.L.U32 UR5, UR4, 0xb, URZ ;  /* 0x0000000b04057899 */ /* 0x000fe4000800063f */
[----:B------:R-:W-:Y:S01]  /*0210*/  USHF.L.U32 UR4, UR4, 0x1, URZ ;  /* 0x0000000104047899 */ /* 0x000fe2000800063f */
[----:B------:R-:W0:Y:S11]  /*0220*/  FENCE.VIEW.ASYNC.S ;  /* 0x00000000000073c6 */ /* 0x000e360000000000 */
[----:B0-----:R0:W1:Y:S01]  /*0230*/  SYNCS.EXCH.64 URZ, [UR8], UR4 ;  /* 0x00000004083f75b2 */ /* 0x0010620008000100 */
[----:B------:R0:W2:Y:S01]  /*0240*/  SYNCS.EXCH.64 URZ, [UR8+0x10], UR6 ;  /* 0x00001006083f75b2 */ /* 0x0000a20008000100 */
[----:B------:R0:W3:Y:S01]  /*0250*/  SYNCS.EXCH.64 URZ, [UR8+0x8], UR4 ;  /* 0x00000804083f75b2 */ /* 0x0000e20008000100 */
[----:B------:R0:W4:Y:S01]  /*0260*/  SYNCS.EXCH.64 URZ, [UR8+0x18], UR6 ;  /* 0x00001806083f75b2 */ /* 0x0001220008000100 */
[----:B------:R-:W-:Y:S01]  /*0270*/  NOP ;  /* 0x0000000000007918 */ /* 0x000fe20000000000 */
.L_x_2:
[----:B------:R-:W5:Y:S01]  /*0280*/  SHFL.IDX PT, R0, R0, RZ, 0x1f ;  /* 0x00001fff00007589 */ /* 0x000f6200000e0000 */
[----:B------:R-:W-:Y:S01]  /*0290*/  ELECT P0, URZ, PT ;  /* 0x00000000003f782f */ /* 0x000fe20003800000 */
[----:B------:R-:W1:Y:S01]  /*02a0*/  LDC R2, c[0x0][0x65c] ;  /* 0x00019700ff027b82 */ /* 0x000e620000000800 */
[----:B0-----:R-:W-:Y:S01]  /*02b0*/  UMOV UR4, 0x20 ;  /* 0x0000002000047882 */ /* 0x001fe20000000000 */
[----:B------:R-:W0:Y:S01]  /*02c0*/  S2R R3, SR_CTAID.Y ;  /* 0x0000000000037919 */ /* 0x000e220000002600 */
[----:B------:R-:W-:Y:S01]  /*02d0*/  NOP ;  /* 0x0000000000007918 */ /* 0x000fe20000000000 */
[----:B------:R-:W-:Y:S01]  /*02e0*/  ISETP.NE.AND P2, PT, R10, RZ, PT ;  /* 0x000000ff0a00720c */ /* 0x000fe20003f45270 */
[----:B------:R-:W-:Y:S01]  /*02f0*/  NOP ;  /* 0x0000000000007918 */ /* 0x000fe20000000000 */
[----:B------:R-:W2:Y:S01]  /*0300*/  S2R R6, SR_CTAID.X ;  /* 0x0000000000067919 */ /* 0x000ea20000002500 */
[----:B------:R-:W-:Y:S02]  /*0310*/  LOP3.LUT R7, R7, 0xfffff7ff, RZ, 0xc0, !PT ;  /* 0xfffff7ff07077812 */ /* 0x000fe400078ec0ff */
[----:B-----5:R-:W-:-:S02]  /*0320*/  ISETP.NE.OR P0, PT, R0, RZ, !P0 ;  /* 0x000000ff0000720c */ /* 0x020fc40004705670 */
[----:B-1----:R-:W-:Y:S02]  /*0330*/  ISETP.NE.AND P3, PT, R2, 0x1, PT ;  /* 0x000000010200780c */ /* 0x002fe40003f65270 */
[----:B------:R-:W-:-:S04]  /*0340*/  SHF.R.S32.HI R0, RZ, 0x1f, R5 ;  /* 0x0000001fff007819 */ /* 0x000fc80000011405 */
[----:B------:R-:W-:-:S04]  /*0350*/  LEA.HI R0, R0, R5, RZ, 0x2 ;  /* 0x0000000500007211 */ /* 0x000fc800078f10ff */
[----:B------:R-:W-:Y:S01]  /*0360*/  LOP3.LUT R0, R0, 0xfffffffc, RZ, 0xc0, !PT ;  /* 0xfffffffc00007812 */ /* 0x000fe200078ec0ff */
[----:B------:R-:W-:Y:S01]  /*0370*/  VOTEU.ALL UP0, P0 ;  /* 0x00000000003f7886 */ /* 0x000fe20000000000 */
[----:B------:R-:W-:Y:S01]  /*0380*/  VOTEU.ALL UP1, P0 ;  /* 0x00000000003f7886 */ /* 0x000fe20000020000 */
[----:B------:R-:W2:Y:S01]  /*0390*/  @P3 LDC R17, c[0x0][0x10] ;  /* 0x00000400ff113b82 */ /* 0x000ea20000000800 */
[----:B------:R-:W-:Y:S01]  /*03a0*/  @P3 LOP3.LUT R7, R7, 0x800, RZ, 0xfc, !PT ;  /* 0x0000080007073812 */ /* 0x000fe200078efcff */
[----:B------:R-:W-:Y:S01]  /*03b0*/  IMAD.IADD R0, R5, 0x1, -R0 ;  /* 0x0000000105007824 */ /* 0x000fe200078e0a00 */
[----:B------:R-:W-:Y:S01]  /*03c0*/  @!UP0 UMOV UR6, 0x400 ;  /* 0x0000040000068882 */ /* 0x000fe20000000000 */
[----:B------:R-:W-:-:S04]  /*03d0*/  @!UP0 UIADD3 UR4, -UR4, 0x100000, URZ ;  /* 0x0010000004048890 */ /* 0x000fc8000fffe13f */
[----:B------:R-:W-:Y:S02]  /*03e0*/  @!UP0 USHF.L.U32 UR5, UR4, 0xb, URZ ;  /* 0x0000000b04058899 */ /* 0x000fe4000800063f */
[----:B------:R-:W-:Y:S01]  /*03f0*/  @!UP0 USHF.L.U32 UR4, UR4, 0x1, URZ ;  /* 0x0000000104048899 */ /* 0x000fe2000800063f */
[----:B0-----:R-:W-:Y:S01]  /*0400*/  @P3 IMAD.MOV.U32 R8, RZ, RZ, R3 ;  /* 0x000000ffff083224 */ /* 0x001fe200078e0003 */
[----:B------:R-:W-:Y:S01]  /*0410*/  ISETP.NE.AND P1, PT, R0, 0x3, PT ;  /* 0x000000030000780c */ /* 0x000fe20003f25270 */
[----:B------:R-:W0:Y:S01]  /*0420*/  @!UP0 S2UR UR7, SR_CgaCtaId ;  /* 0x00000000000789c3 */ /* 0x000e220000008800 */
[----:B------:R-:W-:Y:S02]  /*0430*/  @P3 IMAD.MOV.U32 R9, RZ, RZ, RZ ;  /* 0x000000ffff093224 */ /* 0x000fe400078e00ff */
[----:B------:R-:W-:Y:S02]  /*0440*/  IMAD.MOV.U32 R7, RZ, RZ, RZ ;  /* 0x000000ffff077224 */ /* 0x000fe400078e00ff */
[----:B------:R-:W-:-:S03]  /*0450*/  @P3 IMAD.MOV.U32 R5, RZ, RZ, RZ ;  /* 0x000000ffff053224 */ /* 0x000fc600078e00ff */
[----:B------:R-:W1:Y:S01]  /*0460*/  @!P3 LDC R11, c[0x0][0xc] ;  /* 0x00000300ff0bbb82 */ /* 0x000e620000000800 */
[----:B--2---:R-:W-:-:S04]  /*0470*/  @P3 IMAD.WIDE.U32 R16, R6, R17, R8 ;  /* 0x0000001106103225 */ /* 0x004fc800078e0008 */
[----:B------:R-:W-:Y:S01]  /*0480*/  @P3 IMAD.IADD R17, R17, 0x1, R5 ;  /* 0x0000000111113824 */ /* 0x000fe200078e0205 */
[----:B------:R-:W-:Y:S01]  /*0490*/  LOP3.LUT R5, R4, 0x7f, RZ, 0xc0, !PT ;  /* 0x0000007f04057812 */ /* 0x000fe200078ec0ff */
[----:B0-----:R-:W-:Y:S01]  /*04a0*/  @!UP0 ULEA UR8, UR7, UR6, 0x18 ;  /* 0x0000000607088291 */ /* 0x001fe2000f8ec03f */
[----:B------:R-:W-:Y:S02]  /*04b0*/  VOTEU.ALL UP0, P0 ;  /* 0x00000000003f7886 */ /* 0x000fe40000000000 */
[----:B------:R-:W-:Y:S01]  /*04c0*/  ULDC UR6, c[0x0][0xc] ;  /* 0x0000030000067ab9 */ /* 0x000fe20000000800 */
[----:B------:R-:W-:Y:S01]  /*04d0*/  ISETP.EQ.OR P0, PT, R0, RZ, !P1 ;  /* 0x000000ff0000720c */ /* 0x000fe20004f02670 */
[----:B------:R-:W-:-:S03]  /*04e0*/  ULDC UR7, c[0x0][0x10] ;  /* 0x0000040000077ab9 */ /* 0x000fc60000000800 */
[C---:B------:R-:W-:Y:S01]  /*04f0*/  ISETP.EQ.AND P0, PT, R10.reuse, RZ, P0 ;  /* 0x000000ff0a00720c */ /* 0x040fe20000702270 */
[----:B------:R-:W-:Y:S02]  /*0500*/  VIADD R10, R10, 0xffffffff ;  /* 0xffffffff0a0a7836 */ /* 0x000fe40000000000 */
[----:B-1----:R-:W-:Y:S01]  /*0510*/  @!P3 IMAD.WIDE.U32 R8, R11, R3, R6 ;  /* 0x000000030b08b225 */ /* 0x002fe200078e0006 */
[----:B------:R-:W0:Y:S02]  /*0520*/  FENCE.VIEW.ASYNC.S ;  /* 0x00000000000073c6 */ /* 0x000e240000000000 */
[----:B0-----:R-:W3:Y:S01]  /*0530*/  @!UP0 SYNCS.EXCH.64 URZ, [UR8+0x30], UR4 ;  /* 0x00003004083f85b2 */ /* 0x001ee20008000100 */
[----:B------:R-:W-:Y:S02]  /*0540*/  SEL R18, RZ, 0x1, !P0 ;  /* 0x00000001ff127807 */ /* 0x000fe40004000000 */
[----:B------:R-:W-:Y:S01]  /*0550*/  ISETP.GE.U32.AND P1, PT, R10, 0x2, PT ;  /* 0x000000020a00780c */ /* 0x000fe20003f26070 */
[----:B------:R-:W-:-:S02]  /*0560*/  @!P3 IMAD.MOV.U32 R16, RZ, RZ, R8 ;  /* 0x000000ffff10b224 */ /* 0x000fc400078e0008 */
[----:B------:R-:W-:Y:S01]  /*0570*/  @!P3 IMAD.MOV.U32 R17, RZ, RZ, R9 ;  /* 0x000000ffff11b224 */ /* 0x000fe200078e0009 */
[----:B------:R-:W-:Y:S01]  /*0580*/  SEL R18, R18, 0x2, P1 ;  /* 0x0000000212127807 */ /* 0x000fe20000800000 */
[----:B------:R0:W3:Y:S01]  /*0590*/  @!UP1 SYNCS.EXCH.64 URZ, [UR8+0x38], UR4 ;  /* 0x00003804083f95b2 */ /* 0x0000e20008000100 */
[----:B------:R-:W-:Y:S01]  /*05a0*/  NOP ;  /* 0x0000000000007918 */ /* 0x000fe20000000000 */
[----:B0-----:R-:W-:-:S03]  /*05b0*/  UIMAD.WIDE.U32 UR4, UR6, UR7, URZ ;  /* 0x00000007060472a5 */ /* 0x001fc6000f8e003f */
[----:B------:R-:W-:Y:S02]  /*05c0*/  ULDC UR6, c[0x0][0x14] ;  /* 0x0000050000067ab9 */ /* 0x000fe40000000800 */
[----:B------:R-:W-:Y:S02]  /*05d0*/  UIMAD.WIDE.U32 UR38, UR4, UR6, URZ ;  /* 0x00000006042672a5 */ /* 0x000fe4000f8e003f */
[----:B------:R-:W-:-:S04]  /*05e0*/  UIMAD UR41, UR5, UR6, URZ ;  /* 0x00000006052972a4 */ /* 0x000fc8000f8e023f */
[----:B------:R-:W-:Y:S01]  /*05f0*/  UIADD3 UR41, UR39, UR41, URZ ;  /* 0x0000002927297290 */ /* 0x000fe2000fffe03f */
[----:B---34-:R-:W-:Y:S06]  /*0600*/  BAR.SYNC.DEFER_BLOCKING 0x0 ;  /* 0x0000000000007b1d */ /* 0x018fec0000010000 */
[----:B------:R-:W-:Y:S05]  /*0610*/  @!P2 BRA `(.L_x_3) ;  /* 0x0000007000fca947 */ /* 0x000fea0003800000 */
[----:B------:R-:W-:-:S13]  /*0620*/  ISETP.GT.U32.AND P0, PT, R10, 0x1, PT ;  /* 0x000000010a00780c */ /* 0x000fda0003f04070 */
[----:B------:R-:W-:Y:S05]  /*0630*/  @P0 EXIT ;  /* 0x000000000000094d */ /* 0x000fea0003800000 */
[----:B------:R-:W-:Y:S01]  /*0640*/  ULDC.64 UR4, c[0x0][0x650] ;  /* 0x0001940000047ab9 */ /* 0x000fe20000000a00 */
[----:B------:R-:W-:Y:S01]  /*0650*/  PRMT R0, RZ, 0x7610, R0 ;  /* 0x00007610ff007816 */ /* 0x000fe20000000000 */
[----:B------:R-:W-:Y:S01]  /*0660*/  IMAD.MOV.U32 R109, RZ, RZ, -0x1 ;  /* 0xffffffffff6d7424 */ /* 0x000fe200078e00ff */
[----:B------:R-:W-:Y:S01]  /*0670*/  ISETP.GE.U32.AND P0, PT, R16, UR4, PT ;  /* 0x0000000410007c0c */ /* 0x000fe2000bf06070 */
[----:B------:R-:W-:Y:S02]  /*0680*/  IMAD.MOV.U32 R101, RZ, RZ, -0x1 ;  /* 0xffffffffff657424 */ /* 0x000fe400078e00ff */
[----:B------:R-:W-:Y:S01]  /*0690*/  IMAD.MOV.U32 R19, RZ, RZ, -0x1 ;  /* 0xffffffffff137424 */ /* 0x000fe200078e00ff */
[----:B------:R-:W-:-:S13]  /*06a0*/  ISETP.GE.U32.AND.EX P0, PT, R17, UR5, PT, P0 ;  /* 0x0000000511007c0c */ /* 0x000fda000bf06100 */
[----:B------:R-:W-:Y:S05]  /*06b0*/  @P0 BRA `(.L_x_4) ;  /* 0x0000000400580947 */ /* 0x000fea0003800000 */
[----:B------:R-:W0:Y:S01]  /*06c0*/  LDC.64 R20, c[0x0][0x628] ;  /* 0x00018a00ff147b82 */ /* 0x000e220000000a00 */
[----:B------:R-:W-:Y:S02]  /*06d0*/  IMAD.MOV.U32 R8, RZ, RZ, R16 ;  /* 0x000000ffff087224 */ /* 0x000fe400078e0010 */
[----:B------:R-:W-:-:S05]  /*06e0*/  IMAD.MOV.U32 R9, RZ, RZ, R17 ;  /* 0x000000ffff097224 */ /* 0x000fca00078e0011 */
[----:B------:R-:W1:Y:S08]  /*06f0*/  LDC R0, c[0x0][0x630] ;  /* 0x00018c00ff007b82 */ /* 0x000e700000000800 */
[----:B------:R-:W2:Y:S01]  /*0700*/  LDC.64 R22, c[0x0][0x620] ;  /* 0x00018800ff167b82 */ /* 0x000ea20000000a00 */
[----:B0-----:R-:W-:-:S04]  /*0710*/  ISETP.NE.U32.AND P0, PT, R20, RZ, PT ;  /* 0x000000ff1400720c */ /* 0x001fc80003f05070 */
[----:B------:R-:W-:-:S13]  /*0720*/  ISETP.NE.AND.EX P0, PT, R21, RZ, PT, P0 ;  /* 0x000000ff1500720c */ /* 0x000fda0003f05300 */
[----:B-12---:R-:W-:Y:S05]  /*0730*/  @!P0 BRA `(.L_x_5) ;  /* 0x0000000000288947 */ /* 0x006fea0003800000 */
[----:B------:R-:W0:Y:S02]  /*0740*/  LDC R13, c[0x0][0x634] ;  /* 0x00018d00ff0d7b82 */ /* 0x000e240000000800 */
[----:B0-----:R-:W-:-:S05]  /*0750*/  IADD3 R13, P0, R16, R13, RZ ;  /* 0x0000000d100d7210 */ /* 0x001fca0007f1e0ff */
[----:B------:R-:W-:-:S04]  /*0760*/  IMAD.X R15, RZ, RZ, R17, P0 ;  /* 0x000000ffff0f7224 */ /* 0x000fc800000e0611 */
[----:B------:R-:W-:-:S04]  /*0770*/  IMAD.WIDE.U32 R8, R15, R20, RZ ;  /* 0x000000140f087225 */ /* 0x000fc800078e00ff */
[----:B------:R-:W-:-:S04]  /*0780*/  IMAD.WIDE.U32 R10, P0, R13, R21, R8 ;  /* 0x000000150d0a7225 */ /* 0x000fc80007800008 */
[----:B------:R-:W-:-:S04]  /*0790*/  IMAD.WIDE.U32 R8, R13, R20, RZ ;  /* 0x000000140d087225 */ /* 0x000fc800078e00ff */
[----:B------:R-:W-:Y:S01]  /*07a0*/  IMAD.X R13, RZ, RZ, RZ, P0 ;  /* 0x000000ffff0d7224 */ /* 0x000fe200000e06ff */
[----:B------:R-:W-:Y:S01]  /*07b0*/  IADD3 RZ, P0, R9, R10, RZ ;  /* 0x0000000a09ff7210 */ /* 0x000fe20007f1e0ff */
[----:B------:R-:W-:-:S04]  /*07c0*/  IMAD.MOV.U32 R12, RZ, RZ, R11 ;  /* 0x000000ffff0c7224 */ /* 0x000fc800078e000b */
[----:B------:R-:W-:-:S08]  /*07d0*/  IMAD.WIDE.U32.X R8, R15, R21, R12, P0 ;  /* 0x000000150f087225 */ /* 0x000fd000000e040c */
.L_x_5:
[-CC-:B------:R-:W-:Y:S01]  /*07e0*/  SHF.R.U64 R25, R8, R0.reuse, R9.reuse ;  /* 0x0000000008197219 */ /* 0x180fe20000001209 */
[----:B------:R-:W0:Y:S01]  /*07f0*/  LDC R12, c[0x0][0x618] ;  /* 0x00018600ff0c7b82 */ /* 0x000e220000000800 */
[----:B------:R-:W-:Y:S01]  /*0800*/  SHF.R.U32.HI R7, RZ, R0, R9 ;  /* 0x00000000ff077219 */ /* 0x000fe20000011609 */
[----:B------:R-:W-:Y:S01]  /*0810*/  ULDC UR4, c[0x0][0x150] ;  /* 0x0000540000047ab9 */ /* 0x000fe20000000800 */
[----:B------:R-:W-:Y:S02]  /*0820*/  IADD3 R11, P0, RZ, -R25, RZ ;  /* 0x80000019ff0b7210 */ /* 0x000fe40007f1e0ff */
[----:B------:R-:W-:-:S03]  /*0830*/  I2FP.F32.U32 R0, R6 ;  /* 0x0000000600007245 */ /* 0x000fc60000201000 */
[----:B------:R-:W1:Y:S01]  /*0840*/  LDC.64 R30, c[0x0][0x640] ;  /* 0x00019000ff1e7b82 */ /* 0x000e620000000a00 */
[----:B------:R-:W-:Y:S02]  /*0850*/  IMAD.X R13, RZ, RZ, ~R7, P0 ;  /* 0x000000ffff0d7224 */ /* 0x000fe400000e0e07 */
[----:B------:R-:W-:Y:S01]  /*0860*/  FMUL R0, R0, UR4 ;  /* 0x0000000400007c20 */ /* 0x000fe20008400000 */
[----:B------:R-:W-:Y:S01]  /*0870*/  IMAD.WIDE.U32 R8, R11, R22, R16 ;  /* 0x000000160b087225 */ /* 0x000fe200078e0010 */
[----:B------:R-:W-:-:S03]  /*0880*/  ULDC UR4, c[0x0][0x154] ;  /* 0x0000550000047ab9 */ /* 0x000fc60000000800 */
[----:B------:R-:W-:Y:S01]  /*0890*/  IMAD R10, R13, R22, RZ ;  /* 0x000000160d0a7224 */ /* 0x000fe200078e02ff */
[----:B------:R-:W2:Y:S01]  /*08a0*/  LDC R7, c[0x0][0x144] ;  /* 0x00005100ff077b82 */ /* 0x000ea20000000800 */
[----:B------:R-:W3:Y:S02]  /*08b0*/  F2I.U32.TRUNC.NTZ R0, R0 ;  /* 0x0000000000007305 */ /* 0x000ee4000020f000 */
[----:B------:R-:W-:-:S04]  /*08c0*/  IMAD R11, R11, R23, R10 ;  /* 0x000000170b0b7224 */ /* 0x000fc800078e020a */
[----:B------:R-:W-:Y:S01]  /*08d0*/  IMAD.IADD R9, R9, 0x1, R11 ;  /* 0x0000000109097824 */ /* 0x000fe200078e020b */
[----:B------:R-:W4:Y:S01]  /*08e0*/  LDC R24, c[0x0][0x608] ;  /* 0x00018200ff187b82 */ /* 0x000f220000000800 */
[----:B------:R-:W-:-:S03]  /*08f0*/  IMAD.MOV.U32 R11, RZ, RZ, -0x1 ;  /* 0xffffffffff0b7424 */ /* 0x000fc600078e00ff */
[-CC-:B0-----:R-:W-:Y:S02]  /*0900*/  SHF.R.U64 R22, R8, R12.reuse, R9.reuse ;  /* 0x0000000c08167219 */ /* 0x181fe40000001209 */
[----:B------:R-:W-:Y:S02]  /*0910*/  I2FP.F32.U32 R8, R3 ;  /* 0x0000000300087245 */ /* 0x000fe40000201000 */
[----:B------:R-:W0:Y:S01]  /*0920*/  LDC R28, c[0x0][0x658] ;  /* 0x00019600ff1c7b82 */ /* 0x000e220000000800 */
[----:B-1----:R-:W-:Y:S01]  /*0930*/  ISETP.NE.U32.AND P0, PT, R30, RZ, PT ;  /* 0x000000ff1e00720c */ /* 0x002fe20003f05070 */
[----:B---3--:R-:W-:Y:S02]  /*0940*/  IMAD.MOV R10, RZ, RZ, -R0 ;  /* 0x000000ffff0a7224 */ /* 0x008fe400078e0a00 */
[----:B------:R-:W-:Y:S01]  /*0950*/  FMUL R8, R8, UR4 ;  /* 0x0000000408087c20 */ /* 0x000fe20008400000 */
[----:B------:R-:W-:Y:S02]  /*0960*/  SHF.R.U32.HI R9, RZ, R12, R9 ;  /* 0x0000000cff097219 */ /* 0x000fe40000011609 */
[----:B------:R-:W-:Y:S01]  /*0970*/  ISETP.NE.AND.EX P0, PT, R31, RZ, PT, P0 ;  /* 0x000000ff1f00720c */ /* 0x000fe20003f05300 */
[----:B------:R1:W3:Y:S01]  /*0980*/  F2I.U32.TRUNC.NTZ R15, R8 ;  /* 0x00000008000f7305 */ /* 0x0002e2000020f000 */
[----:B------:R-:W1:Y:S01]  /*0990*/  LDC R20, c[0x0][0x148] ;  /* 0x00005200ff147b82 */ /* 0x000e620000000800 */
[----:B--2---:R-:W-:-:S07]  /*09a0*/  IMAD R0, R7, R10, R6 ;  /* 0x0000000a07007224 */ /* 0x004fce00078e0206 */
[----:B------:R-:W2:Y:S01]  /*09b0*/  LDC R26, c[0x0][0x600] ;  /* 0x00018000ff1a7b82 */ /* 0x000ea20000000800 */
[-CC-:B----4-:R-:W-:Y:S02]  /*09c0*/  SHF.R.U64 R32, R22, R24.reuse, R9.reuse ;  /* 0x0000001816207219 */ /* 0x190fe40000001209 */
[----:B------:R-:W-:Y:S01]  /*09d0*/  SHF.R.U32.HI R7, RZ, R24, R9 ;  /* 0x00000018ff077219 */ /* 0x000fe20000011609 */
[----:B------:R-:W-:-:S04]  /*09e0*/  IMAD.MOV.U32 R9, RZ, RZ, 0x1 ;  /* 0x00000001ff097424 */ /* 0x000fc800078e00ff */
[----:B------:R-:W4:Y:S01]  /*09f0*/  LDC R21, c[0x0][0x648] ;  /* 0x00019200ff157b82 */ /* 0x000f220000000800 */
[-C--:B0-----:R-:W-:Y:S02]  /*0a00*/  SHF.L.U32 R6, R11, R28.reuse, RZ ;  /* 0x0000001c0b067219 */ /* 0x081fe400000006ff */
[--C-:B------:R-:W-:Y:S02]  /*0a10*/  SHF.R.U64 R24, R32, R28, R7.reuse ;  /* 0x0000001c20187219 */ /* 0x100fe40000001207 */
[----:B------:R-:W-:Y:S02]  /*0a20*/  LOP3.LUT R13, RZ, R6, RZ, 0x33, !PT ;  /* 0x00000006ff0d7212 */ /* 0x000fe400078e33ff */
[-C--:B------:R-:W-:Y:S01]  /*0a30*/  SHF.R.U32.HI R7, RZ, R28.reuse, R7 ;  /* 0x0000001cff077219 */ /* 0x080fe20000011607 */
[----:B------:R-:W0:Y:S01]  /*0a40*/  LDC R23, c[0x0][0x638] ;  /* 0x00018e00ff177b82 */ /* 0x000e220000000800 */
[----:B------:R-:W-:Y:S01]  /*0a50*/  SHF.L.U32 R12, R9, R28, RZ ;  /* 0x0000001c090c7219 */ /* 0x000fe200000006ff */
[----:B------:R-:W-:-:S06]  /*0a60*/  IMAD.MOV.U32 R6, RZ, RZ, R24 ;  /* 0x000000ffff067224 */ /* 0x000fcc00078e0018 */
[----:B------:R-:W0:Y:S01]  /*0a70*/  LDC R109, c[0x0][0x610] ;  /* 0x00018400ff6d7b82 */ /* 0x000e220000000800 */
[----:B-1-3--:R-:W-:Y:S05]  /*0a80*/  @!P0 BRA `(.L_x_6) ;  /* 0x0000000000288947 */ /* 0x00afea0003800000 */
[----:B------:R-:W1:Y:S02]  /*0a90*/  LDC R11, c[0x0][0x64c] ;  /* 0x00019300ff0b7b82 */ /* 0x000e640000000800 */
[----:B-1----:R-:W-:-:S05]  /*0aa0*/  IADD3 R11, P0, R24, R11, RZ ;  /* 0x0000000b180b7210 */ /* 0x002fca0007f1e0ff */
        /* <DEDUP_REMOVED lines=8> */
.L_x_6:
[----:B----4-:R-:W-:Y:S01]  /*0b30*/  SHF.R.U64 R6, R6, R21, R7 ;  /* 0x0000001506067219 */ /* 0x010fe20000001207 */
[----:B--2---:R-:W-:Y:S01]  /*0b40*/  VIADD R7, R26, 0xffffffff ;  /* 0xffffffff1a077836 */ /* 0x004fe20000000000 */
[----:B------:R-:W-:Y:S01]  /*0b50*/  LOP3.LUT R13, R32, R13, RZ, 0xc0, !PT ;  /* 0x0000000d200d7212 */ /* 0x000fe200078ec0ff */
[----:B------:R-:W-:Y:S02]  /*0b60*/  IMAD.MOV R15, RZ, RZ, -R15 ;  /* 0x000000ffff0f7224 */ /* 0x000fe400078e0a0f */
[----:B------:R-:W-:Y:S02]  /*0b70*/  IMAD.MOV R8, RZ, RZ, -R6 ;  /* 0x000000ffff087224 */ /* 0x000fe400078e0a06 */
[----:B------:R-:W-:Y:S01]  /*0b80*/  IMAD R13, R12, R6, R13 ;  /* 0x000000060c0d7224 */ /* 0x000fe200078e020d */
[----:B------:R-:W-:Y:S01]  /*0b90*/  LOP3.LUT R6, R22, R7, RZ, 0xc0, !PT ;  /* 0x0000000716067212 */ /* 0x000fe200078ec0ff */
[----:B------:R-:W-:Y:S02]  /*0ba0*/  @P3 IMAD R0, R20, R15, R3 ;  /* 0x0000000f14003224 */ /* 0x000fe400078e0203 */
[----:B0-----:R-:W-:-:S02]  /*0bb0*/  IMAD R3, R8, R23, R24 ;  /* 0x0000001708037224 */ /* 0x001fc400078e0218 */
[----:B------:R-:W-:Y:S02]  /*0bc0*/  IMAD R109, R13, R109, R0 ;  /* 0x0000006d0d6d7224 */ /* 0x000fe400078e0200 */
[----:B------:R-:W-:Y:S02]  /*0bd0*/  IMAD R6, R3, R26, R6 ;  /* 0x0000001a03067224 */ /* 0x000fe400078e0206 */
[----:B------:R-:W-:Y:S02]  /*0be0*/  IMAD.MOV.U32 R0, RZ, RZ, 0x1 ;  /* 0x00000001ff007424 */ /* 0x000fe400078e00ff */
[----:B------:R-:W-:Y:S01]  /*0bf0*/  IMAD.MOV.U32 R19, RZ, RZ, R25 ;  /* 0x000000ffff137224 */ /* 0x000fe200078e0019 */
[----:B------:R-:W-:Y:S02]  /*0c00*/  SEL R101, R6, R109, !P3 ;  /* 0x0000006d06657207 */ /* 0x000fe40005800000 */
[----:B------:R-:W-:-:S07]  /*0c10*/  SEL R109, R109, R6, !P3 ;  /* 0x000000066d6d7207 */ /* 0x000fce0005800000 */
.L_x_4:
[----:B------:R-:W-:-:S08]  /*0c20*/  NOP ;  /* 0x0000000000007918 */ /* 0x000fd00000000000 */
[----:B------:R-:W0:Y:S02]  /*0c30*/  USETMAXREG.TRY_ALLOC.CTAPOOL UP0, 0xe8 ;  /* 0x000000e8000079c8 */ /* 0x000e240008000600 */
[----:B0-----:R-:W-:-:S13]  /*0c40*/  PLOP3.LUT P0, PT, PT, PT, UP0, 0x80, 0x0 ;  /* 0x000000000000781c */ /* 0x001fda0003f0f008 */
[----:B------:R-:W-:Y:S05]  /*0c50*/  @!P0 BRA `(.L_x_4) ;  /* 0xfffffffc00f08947 */ /* 0x000fea000383ffff */
[----:B------:R-:W-:Y:S01]  /*0c60*/  ULDC.64 UR4, c[0x0][0x598] ;  /* 0x0001660000047ab9 */ /* 0x000fe20000000a00 */
[----:B------:R-:W-:Y:S01]  /*0c70*/  ULDC.64 UR36, c[0x0][0x208] ;  /* 0x0000820000247ab9 */ /* 0x000fe20000000a00 */
[----:B------:R-:W-:-:S04]  /*0c80*/  ISETP.NE.U32.AND P0, PT, RZ, UR4, PT ;  /* 0x00000004ff007c0c */ /* 0x000fc8000bf05070 */
[----:B------:R-:W-:-:S13]  /*0c90*/  ISETP.NE.AND.EX P0, PT, RZ, UR5, PT, P0 ;  /* 0x00000005ff007c0c */ /* 0x000fda000bf05300 */
[----:B------:R-:W-:Y:S05]  /*0ca0*/  @!P0 BRA `(.L_x_7) ;  /* 0x00000000001c8947 */ /* 0x000fea0003800000 */
[----:B------:R-:W0:Y:S02]  /*0cb0*/  LDC.64 R6, c[0x0][0x598] ;  /* 0x00016600ff067b82 */ /* 0x000e240000000a00 */
[----:B0-----:R-:W2:Y:S02]  /*0cc0*/  LDG.E.64 R6, desc[UR36][R6.64] ;  /* 0x0000002406067981 */ /* 0x001ea4000c1e1b00 */
[----:B--2---:R-:W-:-:S04]  /*0cd0*/  ISETP.NE.U32.AND P0, PT, R6, RZ, PT ;  /* 0x000000ff0600720c */ /* 0x004fc80003f05070 */
[----:B------:R-:W-:-:S13]  /*0ce0*/  ISETP.NE.AND.EX P0, PT, R7, RZ, PT, P0 ;  /* 0x000000ff0700720c */ /* 0x000fda0003f05300 */
[----:B------:R-:W-:Y:S05]  /*0cf0*/  @!P0 BRA `(.L_x_7) ;  /* 0x0000000000088947 */ /* 0x000fea0003800000 */
[----:B------:R0:W5:Y:S01]  /*0d00*/  LD.E R88, desc[UR36][R6.64] ;  /* 0x0000002406587980 */ /* 0x000162000c101900 */
[----:B------:R-:W-:Y:S05]  /*0d10*/  BRA `(.L_x_8) ;  /* 0x0000000000247947 */ /* 0x000fea0003800000 */
.L_x_7:
[----:B------:R-:W-:Y:S02]  /*0d20*/  ULDC.64 UR4, c[0x0][0x588] ;  /* 0x0001620000047ab9 */ /* 0x000fe40000000a00 */
[----:B------:R-:W-:-:S04]  /*0d30*/  ISETP.NE.U32.AND P0, PT, RZ, UR4, PT ;  /* 0x00000004ff007c0c */ /* 0x000fc8000bf05070 */
[----:B------:R-:W-:-:S13]  /*0d40*/  ISETP.NE.AND.EX P0, PT, RZ, UR5, PT, P0 ;  /* 0x00000005ff007c0c */ /* 0x000fda000bf05300 */
[----:B------:R-:W-:Y:S05]  /*0d50*/  @!P0 BRA `(.L_x_9) ;  /* 0x00000000000c8947 */ /* 0x000fea0003800000 */
[----:B------:R-:W0:Y:S02]  /*0d60*/  LDC.64 R88, c[0x0][0x588] ;  /* 0x00016200ff587b82 */ /* 0x000e240000000a00 */
[----:B0-----:R1:W5:Y:S01]  /*0d70*/  LDG.E R88, desc[UR36][R88.64] ;  /* 0x0000002458587981 */ /* 0x001362000c1e1900 */
[----:B------:R-:W-:Y:S05]  /*0d80*/  BRA `(.L_x_8) ;  /* 0x0000000000087947 */ /* 0x000fea0003800000 */
.L_x_9:
[----:B------:R-:W-:Y:S02]  /*0d90*/  ULDC UR4, c[0x0][0x580] ;  /* 0x0001600000047ab9 */ /* 0x000fe40000000800 */
[----:B------:R-:W-:-:S07]  /*0da0*/  IMAD.U32 R88, RZ, RZ, UR4 ;  /* 0x00000004ff587e24 */ /* 0x000fce000f8e00ff */
.L_x_8:
[----:B------:R-:W-:Y:S02]  /*0db0*/  ULDC.64 UR4, c[0x0][0x5a0] ;  /* 0x0001680000047ab9 */ /* 0x000fe40000000a00 */
[----:B------:R-:W-:-:S04]  /*0dc0*/  ISETP.NE.U32.AND P0, PT, RZ, UR4, PT ;  /* 0x00000004ff007c0c */ /* 0x000fc8000bf05070 */
[----:B------:R-:W-:-:S13]  /*0dd0*/  ISETP.NE.AND.EX P0, PT, RZ, UR5, PT, P0 ;  /* 0x00000005ff007c0c */ /* 0x000fda000bf05300 */
[----:B------:R-:W-:Y:S05]  /*0de0*/  @!P0 BRA `(.L_x_10) ;  /* 0x00000000001c8947 */ /* 0x000fea0003800000 */
[----:B0-----:R-:W0:Y:S02]  /*0df0*/  LDC.64 R6, c[0x0][0x5a0] ;  /* 0x00016800ff067b82 */ /* 0x001e240000000a00 */
[----:B0-----:R-:W2:Y:S02]  /*0e00*/  LDG.E.64 R6, desc[UR36][R6.64] ;  /* 0x0000002406067981 */ /* 0x001ea4000c1e1b00 */
[----:B--2---:R-:W-:-:S04]  /*0e10*/  ISETP.NE.U32.AND P0, PT, R6, RZ, PT ;  /* 0x000000ff0600720c */ /* 0x004fc80003f05070 */
[----:B------:R-:W-:-:S13]  /*0e20*/  ISETP.NE.AND.EX P0, PT, R7, RZ, PT, P0 ;  /* 0x000000ff0700720c */ /* 0x000fda0003f05300 */
[----:B------:R-:W-:Y:S05]  /*0e30*/  @!P0 BRA `(.L_x_10) ;  /* 0x0000000000088947 */ /* 0x000fea0003800000 */
[----:B-1----:R0:W5:Y:S01]  /*0e40*/  LD.E R89, desc[UR36][R6.64] ;  /* 0x0000002406597980 */ /* 0x002162000c101900 */
[----:B------:R-:W-:Y:S05]  /*0e50*/  BRA `(.L_x_11) ;  /* 0x0000000000247947 */ /* 0x000fea0003800000 */
.L_x_10:
[----:B------:R-:W-:Y:S02]  /*0e60*/  ULDC.64 UR4, c[0x0][0x590] ;  /* 0x0001640000047ab9 */ /* 0x000fe40000000a00 */
[----:B------:R-:W-:-:S04]  /*0e70*/  ISETP.NE.U32.AND P0, PT, RZ, UR4, PT ;  /* 0x00000004ff007c0c */ /* 0x000fc8000bf05070 */
[----:B------:R-:W-:-:S13]  /*0e80*/  ISETP.NE.AND.EX P0, PT, RZ, UR5, PT, P0 ;  /* 0x00000005ff007c0c */ /* 0x000fda000bf05300 */
[----:B------:R-:W-:Y:S05]  /*0e90*/  @!P0 BRA `(.L_x_12) ;  /* 0x00000000000c8947 */ /* 0x000fea0003800000 */
[----:B0-----:R-:W1:Y:S02]  /*0ea0*/  LDC.64 R6, c[0x0][0x590] ;  /* 0x00016400ff067b82 */ /* 0x001e640000000a00 */
[----:B-1----:R1:W5:Y:S01]  /*0eb0*/  LDG.E R89, desc[UR36][R6.64] ;  /* 0x0000002406597981 */ /* 0x002362000c1e1900 */
[----:B------:R-:W-:Y:S05]  /*0ec0*/  BRA `(.L_x_11) ;  /* 0x0000000000087947 */ /* 0x000fea0003800000 */
.L_x_12:
[----:B------:R-:W-:Y:S02]  /*0ed0*/  ULDC UR4, c[0x0][0x584] ;  /* 0x0001610000047ab9 */ /* 0x000fe40000000800 */
[----:B-1----:R-:W-:-:S07]  /*0ee0*/  IMAD.U32 R89, RZ, RZ, UR4 ;  /* 0x00000004ff597e24 */ /* 0x002fce000f8e00ff */
.L_x_11:
[----:B------:R-:W-:-:S13]  /*0ef0*/  LOP3.LUT P0, RZ, R0, 0xff, RZ, 0xc0, !PT ;  /* 0x000000ff00ff7812 */ /* 0x000fda000780c0ff */
[----:B------:R-:W-:Y:S05]  /*0f00*/  @!P0 EXIT ;  /* 0x000000000000894d */ /* 0x000fea0003800000 */
[----:B------:R-:W2:Y:S01]  /*0f10*/  LDC R91, c[0x0][0x658] ;  /* 0x00019600ff5b7b82 */ /* 0x000ea20000000800 */
[----:B------:R-:W-:Y:S01]  /*0f20*/  ULDC.64 UR6, c[0x0][0x288] ;  /* 0x0000a20000067ab9 */ /* 0x000fe20000000a00 */
[----:B------:R-:W-:Y:S01]  /*0f30*/  LOP3.LUT R14, R14, 0x1, RZ, 0xc0, !PT ;  /* 0x000000010e0e7812 */ /* 0x000fe200078ec0ff */
[----:B------:R-:W-:Y:S01]  /*0f40*/  UIADD3 UR4, UR7, 0x7f, URZ ;  /* 0x0000007f07047890 */ /* 0x000fe2000fffe03f */
[----:B------:R-:W-:Y:S01]  /*0f50*/  SHF.R.U32.HI R0, RZ, 0x2, R4 ;  /* 0x00000002ff007819 */ /* 0x000fe20000011604 */
[----:B------:R-:W-:Y:S01]  /*0f60*/  IMAD.U32 R3, RZ, RZ, UR6 ;  /* 0x00000006ff037e24 */ /* 0x000fe2000f8e00ff */
[----:B------:R-:W-:Y:S01]  /*0f70*/  SHF.R.U32.HI R5, RZ, 0x1, R5 ;  /* 0x00000001ff057819 */ /* 0x000fe20000011605 */
[----:B------:R-:W-:Y:S01]  /*0f80*/  USHF.R.S32.HI UR5, URZ, 0x1f, UR4 ;  /* 0x0000001f3f057899 */ /* 0x000fe20008011404 */
[----:B------:R-:W3:Y:S01]  /*0f90*/  LDC.64 R94, c[0x0][0x5c8] ;  /* 0x00017200ff5e7b82 */ /* 0x000ee20000000a00 */
[----:B------:R-:W-:Y:S01]  /*0fa0*/  LOP3.LUT R90, R4, 0x3, RZ, 0xc0, !PT ;  /* 0x00000003045a7812 */ /* 0x000fe200078ec0ff */
[----:B01----:R-:W-:Y:S01]  /*0fb0*/  IMAD.SHL.U32 R7, R14, 0x40, RZ ;  /* 0x000000400e077824 */ /* 0x003fe200078e00ff */
[----:B------:R-:W-:Y:S01]  /*0fc0*/  LOP3.LUT R0, R0, 0x7, RZ, 0xc0, !PT ;  /* 0x0000000700007812 */ /* 0x000fe200078ec0ff */
[----:B------:R-:W-:Y:S01]  /*0fd0*/  ULEA.HI UR5, UR5, UR4, URZ, 0x7 ;  /* 0x0000000405057291 */ /* 0x000fe2000f8f383f */
[----:B------:R-:W-:Y:S01]  /*0fe0*/  LOP3.LUT R5, R5, 0x30, RZ, 0xc0, !PT ;  /* 0x0000003005057812 */ /* 0x000fe200078ec0ff */
[----:B------:R-:W-:Y:S01]  /*0ff0*/  IMAD R90, R90, -0x2, R3 ;  /* 0xfffffffe5a5a7824 */ /* 0x000fe200078e0203 */
[--C-:B------:R-:W-:Y:S01]  /*1000*/  LOP3.LUT R22, R7, 0x40, R0.reuse, 0xe2, !PT ;  /* 0x0000004007167812 */ /* 0x100fe200078ee200 */
[----:B------:R-:W0:Y:S01]  /*1010*/  LDC R98, c[0x0][0x600] ;  /* 0x00018000ff627b82 */ /* 0x000e220000000800 */
[----:B------:R-:W-:Y:S01]  /*1020*/  IADD3 R3, RZ, -R5, -R0 ;  /* 0x80000005ff037210 */ /* 0x000fe20007ffe800 */
[----:B------:R-:W-:Y:S01]  /*1030*/  IMAD.MOV.U32 R0, RZ, RZ, -0x1 ;  /* 0xffffffffff007424 */ /* 0x000fe200078e00ff */
[----:B------:R-:W-:Y:S01]  /*1040*/  USHF.R.S32.HI UR43, URZ, 0x7, UR5 ;  /* 0x000000073f2b7899 */ /* 0x000fe20008011405 */
[----:B------:R-:W-:Y:S01]  /*1050*/  IMAD.MOV.U32 R6, RZ, RZ, 0x1 ;  /* 0x00000001ff067424 */ /* 0x000fe200078e00ff */
[----:B------:R-:W-:Y:S01]  /*1060*/  LOP3.LUT R97, R4, 0x80, RZ, 0xc0, !PT ;  /* 0x0000008004617812 */ /* 0x000fe200078ec0ff */
[----:B------:R-:W-:Y:S01]  /*1070*/  IMAD R3, R14, -0x40, R3 ;  /* 0xffffffc00e037824 */ /* 0x000fe200078e0203 */
[----:B------:R-:W-:Y:S01]  /*1080*/  UISETP.LT.AND UP0, UPT, UR43, 0x1, UPT ;  /* 0x000000012b00788c */ /* 0x000fe2000bf01270 */
[----:B--2---:R-:W-:Y:S01]  /*1090*/  SHF.L.U32 R0, R0, R91, RZ ;  /* 0x0000005b00007219 */ /* 0x004fe200000006ff */
[----:B------:R-:W-:Y:S01]  /*10a0*/  ULDC UR4, c[0x0][0x284] ;  /* 0x0000a10000047ab9 */ /* 0x000fe20000000800 */
[----:B------:R-:W-:Y:S01]  /*10b0*/  LOP3.LUT R22, R22, R5, RZ, 0xfc, !PT ;  /* 0x0000000516167212 */ /* 0x000fe200078efcff */
[----:B------:R-:W-:Y:S01]  /*10c0*/  USEL UR44, UR43, 0x1, UP0 ;  /* 0x000000012b2c7887 */ /* 0x000fe20008000000 */
[----:B------:R-:W-:Y:S01]  /*10d0*/  SHF.L.U32 R91, R6, R91, RZ ;  /* 0x0000005b065b7219 */ /* 0x000fe200000006ff */
[----:B------:R-:W-:Y:S01]  /*10e0*/  IMAD.SHL.U32 R96, R4, 0x2, RZ ;  /* 0x0000000204607824 */ /* 0x000fe200078e00ff */
[----:B------:R-:W-:Y:S01]  /*10f0*/  LOP3.LUT R116, R18, 0x1, RZ, 0xfc, !PT ;  /* 0x0000000112747812 */ /* 0x000fe200078efcff */
[----:B------:R-:W-:Y:S01]  /*1100*/  VIADD R100, R3, UR4 ;  /* 0x0000000403647c36 */ /* 0x000fe20008000000 */
[C-C-:B---3--:R-:W-:Y:S01]  /*1110*/  SHF.L.U64.HI R92, R94.reuse, 0x7, R95.reuse ;  /* 0x000000075e5c7819 */ /* 0x148fe2000001025f */
[----:B------:R-:W-:Y:S01]  /*1120*/  IMAD.MOV.U32 R23, RZ, RZ, RZ ;  /* 0x000000ffff177224 */ /* 0x000fe200078e00ff */
[C---:B------:R-:W-:Y:S01]  /*1130*/  SHF.L.U64.HI R93, R94.reuse, 0x3, R95 ;  /* 0x000000035e5d7819 */ /* 0x040fe2000001025f */
[C---:B------:R-:W-:Y:S01]  /*1140*/  IMAD.SHL.U32 R95, R94.reuse, 0x80, RZ ;  /* 0x000000805e5f7824 */ /* 0x040fe200078e00ff */
[----:B------:R-:W-:Y:S01]  /*1150*/  SHF.R.U32.HI R97, RZ, 0x7, R97 ;  /* 0x00000007ff617819 */ /* 0x000fe20000011661 */
[----:B------:R-:W-:Y:S01]  /*1160*/  IMAD.SHL.U32 R94, R94, 0x8, RZ ;  /* 0x000000085e5e7824 */ /* 0x000fe200078e00ff */
[----:B------:R-:W-:Y:S01]  /*1170*/  LOP3.LUT R99, RZ, R0, RZ, 0x33, !PT ;  /* 0x00000000ff637212 */ /* 0x000fe200078e33ff */
[----:B------:R-:W-:Y:S01]  /*1180*/  UIADD3 UR44, UR43, -UR44, URZ ;  /* 0x8000002c2b2c7290 */ /* 0x000fe2000fffe03f */
[----:B0-----:R-:W-:Y:S01]  /*1190*/  VIADD R98, R98, 0xffffffff ;  /* 0xffffffff62627836 */ /* 0x001fe20000000000 */
[----:B------:R-:W-:Y:S01]  /*11a0*/  UMOV UR40, URZ ;  /* 0x0000003f00287c82 */ /* 0x000fe20008000000 */
[----:B------:R-:W-:-:S09]  /*11b0*/  UMOV UR42, URZ ;  /* 0x0000003f002a7c82 */ /* 0x000fd20008000000 */
.L_x_156:
[----:B0-----:R-:W0:Y:S01]  /*11c0*/  SHFL.IDX PT, R0, R97, RZ, 0x1f ;  /* 0x00001fff61007589 */ /* 0x001e2200000e0000 */
[----:B-1----:R-:W1:Y:S01]  /*11d0*/  S2UR UR7, SR_CgaCtaId ;  /* 0x00000000000779c3 */ /* 0x002e620000008800 */
[----:B------:R-:W-:Y:S01]  /*11e0*/  UMOV UR6, 0x400 ;  /* 0x0000040000067882 */ /* 0x000fe20000000000 */
[----:B0-----:R-:W-:Y:S01]  /*11f0*/  R2UR UR4, R0 ;  /* 0x00000000000472ca */ /* 0x001fe200000e0000 */
[----:B-1----:R-:W-:-:S12]  /*1200*/  ULEA UR46, UR7, UR6, 0x18 ;  /* 0x00000006072e7291 */ /* 0x002fd8000f8ec03f */
[----:B------:R-:W-:-:S04]  /*1210*/  ULEA.HI UR5, UR4, UR4, URZ, 0x1 ;  /* 0x0000000404057291 */ /* 0x000fc8000f8f083f */
[----:B------:R-:W-:-:S04]  /*1220*/  ULOP3.LUT UR5, UR5, 0x7fffe, URZ, 0xc0, !UPT ;  /* 0x0007fffe05057892 */ /* 0x000fc8000f8ec03f */
[----:B------:R-:W-:-:S03]  /*1230*/  UIADD3 UR5, UR4, -UR5, URZ ;  /* 0x8000000504057290 */ /* 0x000fc6000fffe03f */
[----:B------:R-:W-:Y:S01]  /*1240*/  ULDC UR4, c[0x0][0x28c] ;  /* 0x0000a30000047ab9 */ /* 0x000fe20000000800 */
[----:B------:R-:W-:Y:S01]  /*1250*/  ULEA UR5, UR5, UR46, 0xd ;  /* 0x0000002e05057291 */ /* 0x000fe2000f8e683f */
[----:B------:R-:W-:-:S03]  /*1260*/  ISETP.LT.AND P0, PT, RZ, UR4, PT ;  /* 0x00000004ff007c0c */ /* 0x000fc6000bf01270 */
[----:B------:R-:W-:-:S04]  /*1270*/  UIADD3 UR5, UR5, 0x100, URZ ;  /* 0x0000010005057890 */ /* 0x000fc8000fffe03f */
[----:B------:R-:W-:-:S04]  /*1280*/  USHF.R.U32.HI UR5, URZ, 0x4, UR5 ;  /* 0x000000043f057899 */ /* 0x000fc80008011605 */
[----:B------:R-:W-:-:S04]  /*1290*/  ULOP3.LUT UR5, UR5, 0x3fff, URZ, 0xc0, !UPT ;  /* 0x00003fff05057892 */ /* 0x000fc8000f8ec03f */
[----:B------:R-:W-:Y:S01]  /*12a0*/  ULOP3.LUT UR45, UR5, 0x10000, URZ, 0xfc, !UPT ;  /* 0x00010000052d7892 */ /* 0x000fe2000f8efc3f */
[----:B--2345:R-:W-:Y:S11]  /*12b0*/  @P0 BRA `(.L_x_13) ;  /* 0x0000000000400947 */ /* 0x03cff60003800000 */
[----:B------:R-:W-:Y:S01]  /*12c0*/  MOV R0, 0x0 ;  /* 0x0000000000007802 */ /* 0x000fe20000000f00 */
[----:B------:R-:W-:Y:S01]  /*12d0*/  ULDC.64 UR4, c[0x4][0x68] ;  /* 0x01001a0000047ab9 */ /* 0x000fe20000000a00 */
[----:B------:R-:W-:Y:S01]  /*12e0*/  ULDC.64 UR6, c[0x4][0x8] ;  /* 0x0100020000067ab9 */ /* 0x000fe20000000a00 */
[----:B------:R-:W-:Y:S01]  /*12f0*/  IMAD.U32 R4, RZ, RZ, UR4 ;  /* 0x00000004ff047e24 */ /* 0x000fe2000f8e00ff */
[----:B------:R0:W1:Y:S01]  /*1300*/  LDC.64 R14, c[0x4][R0] ;  /* 0x01000000000e7b82 */ /* 0x0000620000000a00 */
[----:B------:R-:W-:Y:S01]  /*1310*/  IMAD.U32 R5, RZ, RZ, UR5 ;  /* 0x00000005ff057e24 */ /* 0x000fe2000f8e00ff */
[----:B------:R-:W-:Y:S01]  /*1320*/  ULDC.64 UR4, c[0x4][0x70] ;  /* 0x01001c0000047ab9 */ /* 0x000fe20000000a00 */
[----:B------:R-:W-:Y:S02]  /*1330*/  IMAD.U32 R10, RZ, RZ, UR6 ;  /* 0x00000006ff0a7e24 */ /* 0x000fe4000f8e00ff */
[----:B------:R-:W-:Y:S02]  /*1340*/  IMAD.U32 R6, RZ, RZ, UR4 ;  /* 0x00000004ff067e24 */ /* 0x000fe4000f8e00ff */
[----:B------:R-:W-:-:S02]  /*1350*/  IMAD.U32 R7, RZ, RZ, UR5 ;  /* 0x00000005ff077e24 */ /* 0x000fc4000f8e00ff */
[----:B------:R-:W-:Y:S02]  /*1360*/  IMAD.U32 R11, RZ, RZ, UR7 ;  /* 0x00000007ff0b7e24 */ /* 0x000fe4000f8e00ff */
[----:B------:R-:W-:Y:S02]  /*1370*/  IMAD.MOV.U32 R8, RZ, RZ, 0x1e1 ;  /* 0x000001e1ff087424 */ /* 0x000fe400078e00ff */
[----:B------:R-:W-:Y:S02]  /*1380*/  IMAD.MOV.U32 R12, RZ, RZ, 0x1 ;  /* 0x00000001ff0c7424 */ /* 0x000fe400078e00ff */
[----:B0-----:R-:W-:-:S07]  /*1390*/  IMAD.MOV.U32 R13, RZ, RZ, RZ ;  /* 0x000000ffff0d7224 */ /* 0x001fce00078e00ff */
[----:B------:R-:W-:-:S07]  /*13a0*/  LEPC R20, `(.L_x_13) ;  /* 0x000000001014794e */ /* 0x000fce0000000000 */
[----:B-1---5:R-:W-:Y:S05]  /*13b0*/  CALL.ABS.NOINC R14 ;  /* 0x000000000e007343 */ /* 0x022fea0003c00000 */
.L_x_13:
[----:B------:R-:W-:-:S13]  /*13c0*/  ISETP.NE.AND P0, PT, R116, 0x3, PT ;  /* 0x000000037400780c */ /* 0x000fda0003f05270 */
[----:B------:R-:W-:Y:S05]  /*13d0*/  @!P0 BRA `(.L_x_14) ;  /* 0x0000000000048947 */ /* 0x000fea0003800000 */
[----:B------:R-:W-:Y:S01]  /*13e0*/  BPT.TRAP 0x1 ;  /* 0x000000040000795c */ /* 0x000fe20000300000 */
.L_x_14:
[----:B------:R-:W-:Y:S02]  /*13f0*/  IMAD.U32 R3, RZ, RZ, UR42 ;  /* 0x0000002aff037e24 */ /* 0x000fe4000f8e00ff */
[----:B------:R-:W-:-:S03]  /*1400*/  IMAD.U32 R0, RZ, RZ, UR40 ;  /* 0x00000028ff007e24 */ /* 0x000fc6000f8e00ff */
[----:B------:R-:W-:Y:S02]  /*1410*/  LEA R3, R3, UR46, 0x3 ;  /* 0x0000002e03037c11 */ /* 0x000fe4000f8e18ff */
[----:B------:R-:W-:-:S04]  /*1420*/  SHF.L.U32 R0, R0, 0x1f, RZ ;  /* 0x0000001f00007819 */ /* 0x000fc800000006ff */
[----:B------:R0:W1:Y:S01]  /*1430*/  SYNCS.PHASECHK.TRANS64.TRYWAIT P1, [R3+URZ], R0 ;  /* 0x00000000030075a7 */ /* 0x000062000802017f */
[----:B------:R-:W-:Y:S05]  /*1440*/  @!P0 BRA `(.L_x_15) ;  /* 0x0000000000048947 */ /* 0x000fea0003800000 */
[----:B------:R-:W-:Y:S01]  /*1450*/  BPT.TRAP 0x1 ;  /* 0x000000040000795c */ /* 0x000fe20000300000 */
.L_x_15:
[----:B------:R-:W-:-:S05]  /*1460*/  IMAD.U32 R4, RZ, RZ, UR44 ;  /* 0x0000002cff047e24 */ /* 0x000fca000f8e00ff */
[----:B------:R-:W-:Y:S01]  /*1470*/  ISETP.GE.AND P2, PT, R4, 0x1, PT ;  /* 0x000000010400780c */ /* 0x000fe20003f46270 */
[----:B-1----:R-:W-:-:S12]  /*1480*/  @P1 BRA `(.L_x_16) ;  /* 0x0000000000081947 */ /* 0x002fd80003800000 */
[----:B------:R-:W1:Y:S02]  /*1490*/  SYNCS.PHASECHK.TRANS64.TRYWAIT P1, [R3+URZ], R0 ;  /* 0x00000000030075a7 */ /* 0x000e64000802017f */
[----:B-1----:R-:W-:Y:S05]  /*14a0*/  @!P1 BRA `(.L_x_17) ;  /* 0x0000007800b89947 */ /* 0x002fea0003800000 */
.L_x_16:
[----:B------:R-:W-:Y:S05]  /*14b0*/  WARPSYNC.ALL ;  /* 0x0000000000007948 */ /* 0x000fea0003800000 */
[----:B------:R-:W-:Y:S01]  /*14c0*/  UIADD3 UR4, UR46, 0x20100, URZ ;  /* 0x000201002e047890 */ /* 0x000fe2000fffe03f */
[----:B------:R-:W-:Y:S01]  /*14d0*/  WARPGROUP.ARRIVE ;  /* 0x00000000000079c5 */ /* 0x000fe20000000000 */
[----:B------:R-:W-:Y:S02]  /*14e0*/  ULEA UR6, UR42, UR45, 0xc ;  /* 0x0000002d2a067291 */ /* 0x000fe4000f8e603f */
[----:B------:R-:W-:Y:S01]  /*14f0*/  USHF.R.U32.HI UR4, URZ, 0x4, UR4 ;  /* 0x000000043f047899 */ /* 0x000fe20008011604 */
[----:B------:R-:W-:Y:S01]  /*1500*/  UMOV UR13, 0x40000040 ;  /* 0x40000040000d7882 */ /* 0x000fe20000000000 */
[----:B------:R-:W-:-:S02]  /*1510*/  UMOV UR15, 0x40000040 ;  /* 0x40000040000f7882 */ /* 0x000fc40000000000 */
[----:B------:R-:W-:Y:S01]  /*1520*/  ULOP3.LUT UR4, UR4, 0x3fff, URZ, 0xc0, !UPT ;  /* 0x00003fff04047892 */ /* 0x000fe2000f8ec03f */
[----:B------:R-:W-:Y:S01]  /*1530*/  UMOV UR12, UR6 ;  /* 0x00000006000c7c82 */ /* 0x000fe20008000000 */
[----:B------:R-:W-:Y:S02]  /*1540*/  UIADD3 UR5, UR6, 0x400, URZ ;  /* 0x0000040006057890 */ /* 0x000fe4000fffe03f */
[----:B------:R-:W-:Y:S02]  /*1550*/  ULOP3.LUT UR8, UR4, 0x10000, URZ, 0xfc, !UPT ;  /* 0x0001000004087892 */ /* 0x000fe4000f8efc3f */
[----:B------:R-:W-:Y:S02]  /*1560*/  UIADD3 UR7, UR6, 0x806, URZ ;  /* 0x0000080606077890 */ /* 0x000fe4000fffe03f */
[----:B------:R-:W-:Y:S02]  /*1570*/  ULEA UR4, UR42, UR8, 0xa ;  /* 0x000000082a047291 */ /* 0x000fe4000f8e503f */
[----:B------:R-:W-:-:S02]  /*1580*/  UIADD3 UR10, UR6, 0xc06, URZ ;  /* 0x00000c06060a7890 */ /* 0x000fc4000fffe03f */
[----:B------:R-:W-:-:S03]  /*1590*/  UIADD3 UR9, UR4, 0x206, URZ ;  /* 0x0000020604097890 */ /* 0x000fc6000fffe03f */
[----:B------:R-:W-:Y:S02]  /*15a0*/  UMOV UR14, UR4 ;  /* 0x00000004000e7c82 */ /* 0x000fe40008000000 */
[----:B------:R-:W-:Y:S01]  /*15b0*/  HGMMA.64x64x16.F32 R56, gdesc[UR12], RZ, !UPT, gsb0 ;  /* 0x00e000000c3879f0 */ /* 0x000fe2000c0008ff */
[----:B------:R-:W-:Y:S01]  /*15c0*/  UMOV UR12, UR5 ;  /* 0x00000005000c7c82 */ /* 0x000fe20008000000 */
[----:B------:R-:W-:Y:S01]  /*15d0*/  UMOV UR13, 0x40000040 ;  /* 0x40000040000d7882 */ /* 0x000fe20000000000 */
[----:B------:R-:W-:Y:S01]  /*15e0*/  UIADD3 UR5, UR6, 0x402, URZ ;  /* 0x0000040206057890 */ /* 0x000fe2000fffe03f */
[----:B------:R-:W-:Y:S02]  /*15f0*/  WARPGROUP.DEPBAR.LE gsb0, 0x0 ;  /* 0x00008000000079c5 */ /* 0x000fe40000010000 */
[----:B------:R-:W-:-:S06]  /*1600*/  WARPGROUP.ARRIVE ;  /* 0x00000000000079c5 */ /* 0x000fcc0000000000 */
[----:B------:R-:W-:Y:S01]  /*1610*/  HGMMA.64x64x16.F32 R24, gdesc[UR12], RZ, !UPT, gsb0 ;  /* 0x00e000000c1879f0 */ /* 0x000fe2000c0008ff */
[----:B------:R-:W-:Y:S02]  /*1620*/  UIADD3 UR12, UR6, 0x2, URZ ;  /* 0x00000002060c7890 */ /* 0x000fe4000fffe03f */
[----:B------:R-:W-:Y:S01]  /*1630*/  UIADD3 UR14, UR4, 0x2, URZ ;  /* 0x00000002040e7890 */ /* 0x000fe2000fffe03f */
[----:B------:R-:W-:Y:S01]  /*1640*/  UMOV UR13, 0x40000040 ;  /* 0x40000040000d7882 */ /* 0x000fe20000000000 */
[----:B------:R-:W-:Y:S01]  /*1650*/  UMOV UR15, 0x40000040 ;  /* 0x40000040000f7882 */ /* 0x000fe20000000000 */
[----:B------:R-:W-:Y:S02]  /*1660*/  WARPGROUP.DEPBAR.LE gsb0, 0x0 ;  /* 0x00008000000079c5 */ /* 0x000fe40000010000 */
[----:B------:R-:W-:-:S06]  /*1670*/  WARPGROUP.ARRIVE ;  /* 0x00000000000079c5 */ /* 0x000fcc0000000000 */
[----:B------:R-:W-:Y:S01]  /*1680*/  HGMMA.64x64x16.F32 R56, gdesc[UR12], R56, gsb0 ;  /* 0x00e000000c3879f0 */ /* 0x000fe20008000838 */
[----:B------:R-:W-:Y:S01]  /*1690*/  UMOV UR12, UR5 ;  /* 0x00000005000c7c82 */ /* 0x000fe20008000000 */
[----:B------:R-:W-:Y:S01]  /*16a0*/  UMOV UR13, 0x40000040 ;  /* 0x40000040000d7882 */ /* 0x000fe20000000000 */
[----:B------:R-:W-:Y:S01]  /*16b0*/  UIADD3 UR5, UR6, 0x404, URZ ;  /* 0x0000040406057890 */ /* 0x000fe2000fffe03f */
[----:B------:R-:W-:Y:S02]  /*16c0*/  WARPGROUP.DEPBAR.LE gsb0, 0x0 ;  /* 0x00008000000079c5 */ /* 0x000fe40000010000 */
[----:B------:R-:W-:-:S06]  /*16d0*/  WARPGROUP.ARRIVE ;  /* 0x00000000000079c5 */ /* 0x000fcc0000000000 */
[----:B------:R-:W-:Y:S01]  /*16e0*/  HGMMA.64x64x16.F32 R24, gdesc[UR12], R24, gsb0 ;  /* 0x00e000000c1879f0 */ /* 0x000fe20008000818 */
        /* <DEDUP_REMOVED lines=56> */
[----:B------:R-:W-:Y:S01]  /*1a70*/  UMOV UR4, UR7 ;  /* 0x0000000700047c82 */ /* 0x000fe20008000000 */
[----:B------:R-:W-:Y:S01]  /*1a80*/  UMOV UR6, UR9 ;  /* 0x0000000900067c82 */ /* 0x000fe20008000000 */
[----:B------:R-:W-:Y:S01]  /*1a90*/  UMOV UR7, 0x40000040 ;  /* 0x4000004000077882 */ /* 0x000fe20000000000 */
[----:B------:R-:W-:Y:S02]  /*1aa0*/  WARPGROUP.DEPBAR.LE gsb0, 0x0 ;  /* 0x00008000000079c5 */ /* 0x000fe40000010000 */
[----:B------:R-:W-:-:S06]  /*1ab0*/  WARPGROUP.ARRIVE ;  /* 0x00000000000079c5 */ /* 0x000fcc0000000000 */
[----:B------:R-:W-:Y:S01]  /*1ac0*/  HGMMA.64x64x16.F32 R56, gdesc[UR12], R56, gsb0 ;  /* 0x00e000000c3879f0 */ /* 0x000fe20008000838 */
[----:B------:R-:W-:Y:S01]  /*1ad0*/  UMOV UR12, UR5 ;  /* 0x00000005000c7c82 */ /* 0x000fe20008000000 */
[----:B------:R-:W-:Y:S01]  /*1ae0*/  UMOV UR13, 0x40000040 ;  /* 0x40000040000d7882 */ /* 0x000fe20000000000 */
[----:B------:R-:W-:Y:S01]  /*1af0*/  UMOV UR5, 0x40000040 ;  /* 0x4000004000057882 */ /* 0x000fe20000000000 */
[----:B------:R-:W-:Y:S02]  /*1b00*/  WARPGROUP.DEPBAR.LE gsb0, 0x0 ;  /* 0x00008000000079c5 */ /* 0x000fe40000010000 */
[----:B------:R-:W-:-:S06]  /*1b10*/  WARPGROUP.ARRIVE ;  /* 0x00000000000079c5 */ /* 0x000fcc0000000000 */
[----:B------:R-:W-:Y:S03]  /*1b20*/  HGMMA.64x64x16.F32 R24, gdesc[UR12], R24, gsb0 ;  /* 0x00e000000c1879f0 */ /* 0x000fe60008000818 */
[----:B------:R-:W-:Y:S02]  /*1b30*/  WARPGROUP.DEPBAR.LE gsb0, 0x0 ;  /* 0x00008000000079c5 */ /* 0x000fe40000010000 */
[----:B------:R-:W-:-:S06]  /*1b40*/  WARPGROUP.ARRIVE ;  /* 0x00000000000079c5 */ /* 0x000fcc0000000000 */
[----:B------:R-:W-:Y:S01]  /*1b50*/  HGMMA.64x64x16.F32 R56, gdesc[UR4], R56, gsb0 ;  /* 0x00e00000043879f0 */ /* 0x000fe20008000838 */
[----:B------:R-:W-:Y:S01]  /*1b60*/  UMOV UR4, UR10 ;  /* 0x0000000a00047c82 */ /* 0x000fe20008000000 */
[----:B------:R-:W-:Y:S01]  /*1b70*/  UMOV UR5, 0x40000040 ;  /* 0x4000004000057882 */ /* 0x000fe20000000000 */
[----:B------:R-:W-:Y:S02]  /*1b80*/  WARPGROUP.DEPBAR.LE gsb0, 0x0 ;  /* 0x00008000000079c5 */ /* 0x000fe40000010000 */
[----:B------:R-:W-:-:S06]  /*1b90*/  WARPGROUP.ARRIVE ;  /* 0x00000000000079c5 */ /* 0x000fcc0000000000 */
[----:B------:R-:W-:Y:S03]  /*1ba0*/  HGMMA.64x64x16.F32 R24, gdesc[UR4], R24, gsb0 ;  /* 0x00e00000041879f0 */ /* 0x000fe60008000818 */
[----:B------:R-:W-:Y:S02]  /*1bb0*/  WARPGROUP.DEPBAR.LE gsb0, 0x0 ;  /* 0x00008000000079c5 */ /* 0x000fe40000010000 */
[----:B------:R-:W-:Y:S05]  /*1bc0*/  @!P2 BRA `(.L_x_18) ;  /* 0x00000008004ca947 */ /* 0x000fea0003800000 */
[----:B------:R-:W-:Y:S01]  /*1bd0*/  UIADD3 UR13, UR42, 0x1, URZ ;  /* 0x000000012a0d7890 */ /* 0x000fe2000fffe03f */
[----:B01----:R-:W-:Y:S01]  /*1be0*/  IMAD.U32 R0, RZ, RZ, UR44 ;  /* 0x0000002cff007e24 */ /* 0x003fe2000f8e00ff */
[----:B------:R-:W-:Y:S02]  /*1bf0*/  UMOV UR9, UR42 ;  /* 0x0000002a00097c82 */ /* 0x000fe40008000000 */
[----:B------:R-:W-:-:S04]  /*1c00*/  UISETP.NE.AND UP0, UPT, UR13, 0x2, UPT ;  /* 0x000000020d00788c */ /* 0x000fc8000bf05270 */
[----:B------:R-:W-:Y:S02]  /*1c10*/  USEL UR4, URZ, 0x1, UP0 ;  /* 0x000000013f047887 */ /* 0x000fe40008000000 */
[----:B------:R-:W-:Y:S02]  /*1c20*/  USEL UR13, UR13, URZ, UP0 ;  /* 0x0000003f0d0d7287 */ /* 0x000fe40008000000 */
[----:B------:R-:W-:-:S06]  /*1c30*/  ULOP3.LUT UR4, UR40, UR4, URZ, 0x3c, !UPT ;  /* 0x0000000428047292 */ /* 0x000fcc000f8e3c3f */
[----:B------:R-:W-:-:S07]  /*1c40*/  IMAD.U32 R5, RZ, RZ, UR4 ;  /* 0x00000004ff057e24 */ /* 0x000fce000f8e00ff */
.L_x_25:
[----:B01----:R-:W-:Y:S05]  /*1c50*/  @!P0 BRA `(.L_x_19) ;  /* 0x0000000000048947 */ /* 0x003fea0003800000 */
[----:B------:R-:W-:Y:S01]  /*1c60*/  BPT.TRAP 0x1 ;  /* 0x000000040000795c */ /* 0x000fe20000300000 */
.L_x_19:
[----:B------:R-:W0:Y:S01]  /*1c70*/  S2UR UR4, SR_CgaCtaId ;  /* 0x00000000000479c3 */ /* 0x000e220000008800 */
[----:B------:R-:W-:Y:S01]  /*1c80*/  UMOV UR10, 0x400 ;  /* 0x00000400000a7882 */ /* 0x000fe20000000000 */
[----:B------:R-:W-:Y:S01]  /*1c90*/  SHF.L.U32 R3, R5, 0x1f, RZ ;  /* 0x0000001f05037819 */ /* 0x000fe200000006ff */
[----:B0-----:R-:W-:-:S04]  /*1ca0*/  ULEA UR10, UR4, UR10, 0x18 ;  /* 0x0000000a040a7291 */ /* 0x001fc8000f8ec03f */
[----:B------:R-:W-:-:S09]  /*1cb0*/  ULEA UR4, UR13, UR10, 0x3 ;  /* 0x0000000a0d047291 */ /* 0x000fd2000f8e183f */
[----:B------:R0:W1:Y:S01]  /*1cc0*/  SYNCS.PHASECHK.TRANS64.TRYWAIT P1, [UR4], R3 ;  /* 0x00000003ff0075a7 */ /* 0x0000620008020144 */
[----:B------:R-:W-:Y:S05]  /*1cd0*/  @!P0 BRA `(.L_x_20) ;  /* 0x0000000000048947 */ /* 0x000fea0003800000 */
[----:B------:R-:W-:Y:S01]  /*1ce0*/  BPT.TRAP 0x1 ;  /* 0x000000040000795c */ /* 0x000fe20000300000 */
.L_x_20:
[----:B-1----:R-:W-:Y:S05]  /*1cf0*/  @P1 BRA `(.L_x_21) ;  /* 0x0000000000081947 */ /* 0x002fea0003800000 */
[----:B------:R-:W1:Y:S02]  /*1d00*/  SYNCS.PHASECHK.TRANS64.TRYWAIT P1, [UR4], R3 ;  /* 0x00000003ff0075a7 */ /* 0x000e640008020144 */
[----:B-1----:R-:W-:Y:S05]  /*1d10*/  @!P1 BRA `(.L_x_22) ;  /* 0x0000007000b09947 */ /* 0x002fea0003800000 */
.L_x_21:
[----:B------:R-:W-:Y:S01]  /*1d20*/  ULEA UR12, UR13, UR8, 0xa ;  /* 0x000000080d0c7291 */ /* 0x000fe2000f8e503f */
[----:B------:R-:W-:Y:S01]  /*1d30*/  WARPGROUP.ARRIVE ;  /* 0x00000000000079c5 */ /* 0x000fe20000000000 */
[----:B------:R-:W-:Y:S01]  /*1d40*/  ULEA UR11, UR13, UR45, 0xc ;  /* 0x0000002d0d0b7291 */ /* 0x000fe2000f8e603f */
[----:B------:R-:W-:Y:S01]  /*1d50*/  UMOV UR7, 0x40000040 ;  /* 0x4000004000077882 */ /* 0x000fe20000000000 */
[----:B------:R-:W-:Y:S02]  /*1d60*/  UMOV UR5, 0x40000040 ;  /* 0x4000004000057882 */ /* 0x000fe40000000000 */
[----:B------:R-:W-:Y:S01]  /*1d70*/  UIADD3 UR14, UR11, 0x400, URZ ;  /* 0x000004000b0e7890 */ /* 0x000fe2000fffe03f */
[----:B------:R-:W-:Y:S02]  /*1d80*/  UMOV UR6, UR12 ;  /* 0x0000000c00067c82 */ /* 0x000fe40008000000 */
[----:B------:R-:W-:Y:S02]  /*1d90*/  UMOV UR4, UR11 ;  /* 0x0000000b00047c82 */ /* 0x000fe40008000000 */
[----:B------:R-:W-:Y:S01]  /*1da0*/  HGMMA.64x64x16.F32 R56, gdesc[UR4], R56, gsb0 ;  /* 0x00e00000043879f0 */ /* 0x000fe20008000838 */
[----:B------:R-:W-:Y:S01]  /*1db0*/  UMOV UR5, 0x40000040 ;  /* 0x4000004000057882 */ /* 0x000fe20000000000 */
[----:B------:R-:W-:Y:S01]  /*1dc0*/  UMOV UR4, UR14 ;  /* 0x0000000e00047c82 */ /* 0x000fe20008000000 */
[----:B------:R-:W-:Y:S01]  /*1dd0*/  UIADD3 UR14, UR11, 0x402, URZ ;  /* 0x000004020b0e7890 */ /* 0x000fe2000fffe03f */
[----:B------:R-:W-:-:S02]  /*1de0*/  WARPGROUP.DEPBAR.LE gsb0, 0x0 ;  /* 0x00008000000079c5 */ /* 0x000fc40000010000 */
        /* <DEDUP_REMOVED lines=76> */
[----:B------:R-:W-:Y:S02]  /*22b0*/  WARPGROUP.DEPBAR.LE gsb0, 0x0 ;  /* 0x00008000000079c5 */ /* 0x000fe40000010000 */
[----:B------:R-:W-:-:S06]  /*22c0*/  WARPGROUP.ARRIVE ;  /* 0x00000000000079c5 */ /* 0x000fcc0000000000 */
[----:B------:R-:W-:Y:S01]  /*22d0*/  HGMMA.64x64x16.F32 R24, gdesc[UR4], R24, gsb0 ;  /* 0x00e00000041879f0 */ /* 0x000fe20008000818 */
[----:B------:R-:W-:Y:S02]  /*22e0*/  UIADD3 UR6, UR12, 0x206, URZ ;  /* 0x000002060c067890 */ /* 0x000fe4000fffe03f */
[----:B------:R-:W-:Y:S01]  /*22f0*/  UIADD3 UR4, UR11, 0x806, URZ ;  /* 0x000008060b047890 */ /* 0x000fe2000fffe03f */
[----:B------:R-:W-:Y:S01]  /*2300*/  UMOV UR7, 0x40000040 ;  /* 0x4000004000077882 */ /* 0x000fe20000000000 */
[----:B------:R-:W-:Y:S01]  /*2310*/  UMOV UR5, 0x40000040 ;  /* 0x4000004000057882 */ /* 0x000fe20000000000 */
[----:B------:R-:W-:Y:S01]  /*2320*/  UIADD3 UR11, UR11, 0xc06, URZ ;  /* 0x00000c060b0b7890 */ /* 0x000fe2000fffe03f */
        /* <DEDUP_REMOVED lines=10> */
[----:B------:R-:W-:Y:S01]  /*23d0*/  BPT.TRAP 0x1 ;  /* 0x000000040000795c */ /* 0x000fe20000300000 */
.L_x_23:
[----:B------:R-:W-:Y:S01]  /*23e0*/  ULEA UR10, UR9, UR10, 0x3 ;  /* 0x0000000a090a7291 */ /* 0x000fe2000f8e183f */
[----:B------:R-:W-:-:S03]  /*23f0*/  ISETP.GT.U32.AND P1, PT, R18, 0x1, PT ;  /* 0x000000011200780c */ /* 0x000fc60003f24070 */
[----:B------:R-:W-:-:S04]  /*2400*/  UIADD3 UR10, UR10, 0x10, URZ ;  /* 0x000000100a0a7890 */ /* 0x000fc8000fffe03f */
[----:B------:R-:W-:-:S09]  /*2410*/  UPRMT UR10, URZ, 0x654, UR10 ;  /* 0x000006543f0a7896 */ /* 0x000fd2000800000a */
[----:B------:R-:W-:Y:S01]  /*2420*/  SYNCS.ARRIVE.TRANS64.RED.A1T0 RZ, [UR10], RZ ;  /* 0x000000ffffff79a7 */ /* 0x000fe2000810040a */
[----:B------:R-:W-:Y:S05]  /*2430*/  @P1 BRA `(.L_x_24) ;  /* 0x0000000000041947 */ /* 0x000fea0003800000 */
[----:B------:R-:W-:Y:S01]  /*2440*/  BPT.TRAP 0x1 ;  /* 0x000000040000795c */ /* 0x000fe20000300000 */
.L_x_24:
[----:B------:R-:W-:Y:S01]  /*2450*/  UIADD3 UR13, UR13, 0x1, URZ ;  /* 0x000000010d0d7890 */ /* 0x000fe2000fffe03f */
[C---:B------:R-:W-:Y:S01]  /*2460*/  ISETP.GT.AND P1, PT, R0.reuse, 0x1, PT ;  /* 0x000000010000780c */ /* 0x040fe20003f24270 */
[----:B------:R-:W-:Y:S01]  /*2470*/  UIADD3 UR9, UR9, 0x1, URZ ;  /* 0x0000000109097890 */ /* 0x000fe2000fffe03f */
[----:B------:R-:W-:Y:S01]  /*2480*/  VIADD R0, R0, 0xffffffff ;  /* 0xffffffff00007836 */ /* 0x000fe20000000000 */
[----:B------:R-:W-:Y:S02]  /*2490*/  UISETP.NE.AND UP0, UPT, UR13, 0x2, UPT ;  /* 0x000000020d00788c */ /* 0x000fe4000bf05270 */
[----:B------:R-:W-:Y:S02]  /*24a0*/  UISETP.NE.AND UP1, UPT, UR9, 0x2, UPT ;  /* 0x000000020900788c */ /* 0x000fe4000bf25270 */
[----:B------:R-:W-:Y:S02]  /*24b0*/  USEL UR4, URZ, 0x1, UP0 ;  /* 0x000000013f047887 */ /* 0x000fe40008000000 */
[----:B------:R-:W-:-:S02]  /*24c0*/  USEL UR13, UR13, URZ, UP0 ;  /* 0x0000003f0d0d7287 */ /* 0x000fc40008000000 */
[----:B------:R-:W-:Y:S02]  /*24d0*/  USEL UR9, UR9, URZ, UP1 ;  /* 0x0000003f09097287 */ /* 0x000fe40008800000 */
[----:B------:R-:W-:Y:S01]  /*24e0*/  LOP3.LUT R5, R5, UR4, RZ, 0x3c, !PT ;  /* 0x0000000405057c12 */ /* 0x000fe2000f8e3cff */
[----:B------:R-:W-:Y:S09]  /*24f0*/  @P1 BRA `(.L_x_25) ;  /* 0xfffffff400d41947 */ /* 0x000ff2000383ffff */
.L_x_18:
[----:B01----:R-:W0:Y:S02]  /*2500*/  LDC R0, c[0x0][0x28c] ;  /* 0x0000a300ff007b82 */ /* 0x003e240000000800 */
[----:B0-----:R-:W-:-:S13]  /*2510*/  ISETP.GE.AND P1, PT, R0, 0x1, PT ;  /* 0x000000010000780c */ /* 0x001fda0003f26270 */
[----:B------:R-:W-:Y:S05]  /*2520*/  @!P1 BRA `(.L_x_26) ;  /* 0x0000000000389947 */ /* 0x000fea0003800000 */
[----:B------:R-:W-:Y:S05]  /*2530*/  @!P0 BRA `(.L_x_27) ;  /* 0x0000000000048947 */ /* 0x000fea0003800000 */
[----:B------:R-:W-:Y:S01]  /*2540*/  BPT.TRAP 0x1 ;  /* 0x000000040000795c */ /* 0x000fe20000300000 */
.L_x_27:
[----:B------:R-:W0:Y:S01]  /*2550*/  S2UR UR6, SR_CgaCtaId ;  /* 0x00000000000679c3 */ /* 0x000e220000008800 */
[----:B------:R-:W-:Y:S01]  /*2560*/  UIADD3 UR4, UR44, UR42, URZ ;  /* 0x0000002a2c047290 */ /* 0x000fe2000fffe03f */
[----:B------:R-:W-:Y:S01]  /*2570*/  ISETP.GT.U32.AND P0, PT, R18, 0x1, PT ;  /* 0x000000011200780c */ /* 0x000fe20003f04070 */
[----:B------:R-:W-:Y:S02]  /*2580*/  UMOV UR5, 0x400 ;  /* 0x0000040000057882 */ /* 0x000fe40000000000 */
[----:B------:R-:W-:-:S04]  /*2590*/  USHF.L.U32 UR4, UR4, 0x3, URZ ;  /* 0x0000000304047899 */ /* 0x000fc8000800063f */
[----:B------:R-:W-:Y:S02]  /*25a0*/  ULOP3.LUT UR4, UR4, 0x8, URZ, 0xc0, !UPT ;  /* 0x0000000804047892 */ /* 0x000fe4000f8ec03f */
[----:B0-----:R-:W-:-:S04]  /*25b0*/  ULEA UR5, UR6, UR5, 0x18 ;  /* 0x0000000506057291 */ /* 0x001fc8000f8ec03f */
[----:B------:R-:W-:-:S04]  /*25c0*/  UIADD3 UR4, UR5, 0x10, UR4 ;  /* 0x0000001005047890 */ /* 0x000fc8000fffe004 */
[----:B------:R-:W-:-:S09]  /*25d0*/  UPRMT UR4, URZ, 0x654, UR4 ;  /* 0x000006543f047896 */ /* 0x000fd20008000004 */
[----:B------:R-:W-:Y:S01]  /*25e0*/  SYNCS.ARRIVE.TRANS64.RED.A1T0 RZ, [UR4], RZ ;  /* 0x000000ffffff79a7 */ /* 0x000fe20008100404 */
[----:B------:R-:W-:Y:S05]  /*25f0*/  @P0 BRA `(.L_x_26) ;  /* 0x0000000000040947 */ /* 0x000fea0003800000 */
[----:B------:R-:W-:Y:S01]  /*2600*/  BPT.TRAP 0x1 ;  /* 0x000000040000795c */ /* 0x000fe20000300000 */
.L_x_26:
[----:B------:R-:W-:Y:S01]  /*2610*/  IMAD.SHL.U32 R101, R101, 0x40, RZ ;  /* 0x0000004065657824 */ /* 0x000fe200078e00ff */
[----:B------:R-:W-:Y:S01]  /*2620*/  ULDC UR6, c[0x0][0x288] ;  /* 0x0000a20000067ab9 */ /* 0x000fe20000000800 */
[----:B------:R-:W-:Y:S01]  /*2630*/  SHF.R.S32.HI R21, RZ, 0x1f, R19 ;  /* 0x0000001fff157819 */ /* 0x000fe20000011413 */
[----:B------:R-:W-:Y:S01]  /*2640*/  IMAD.SHL.U32 R3, R109, 0x100, RZ ;  /* 0x000001006d037824 */ /* 0x000fe200078e00ff */
[----:B------:R-:W-:Y:S01]  /*2650*/  ULDC.64 UR4, c[0x0][0x5d0] ;  /* 0x0001740000047ab9 */ /* 0x000fe20000000a00 */
[----:B------:R-:W-:Y:S01]  /*2660*/  LOP3.LUT R8, R101, 0x6, R96, 0xf8, !PT ;  /* 0x0000000665087812 */ /* 0x000fe200078ef860 */
[----:B------:R-:W-:Y:S01]  /*2670*/  IMAD.WIDE R108, R109, 0x100, R22 ;  /* 0x000001006d6c7825 */ /* 0x000fe200078e0216 */
[----:B------:R-:W-:Y:S01]  /*2680*/  ISETP.GE.AND P0, PT, R101, UR6, PT ;  /* 0x0000000665007c0c */ /* 0x000fe2000bf06270 */
[----:B------:R-:W-:Y:S01]  /*2690*/  ULDC UR6, c[0x0][0x284] ;  /* 0x0000a10000067ab9 */ /* 0x000fe20000000800 */
[----:B------:R-:W-:Y:S01]  /*26a0*/  SHF.R.S32.HI R9, RZ, 0x1f, R8 ;  /* 0x0000001fff097819 */ /* 0x000fe20000011408 */
[----:B------:R-:W-:Y:S01]  /*26b0*/  IMAD R0, R21, UR4, RZ ;  /* 0x0000000415007c24 */ /* 0x000fe2000f8e02ff */
[----:B------:R-:W-:-:S03]  /*26c0*/  ISETP.GE.OR P0, PT, R3, UR6, P0 ;  /* 0x0000000603007c0c */ /* 0x000fc60008706670 */
[C---:B------:R-:W-:Y:S02]  /*26d0*/  IMAD R7, R19.reuse, UR5, R0 ;  /* 0x0000000513077c24 */ /* 0x040fe4000f8e0200 */
[----:B------:R-:W-:Y:S01]  /*26e0*/  IMAD.WIDE.U32 R4, R19, UR4, R8 ;  /* 0x0000000413047c25 */ /* 0x000fe2000f8e0008 */
[----:B------:R-:W-:-:S03]  /*26f0*/  ULDC.64 UR4, c[0x0][0x5c8] ;  /* 0x0001720000047ab9 */ /* 0x000fc60000000a00 */
[----:B------:R-:W-:Y:S02]  /*2700*/  IMAD R11, R109, UR4, RZ ;  /* 0x000000046d0b7c24 */ /* 0x000fe4000f8e02ff */
[----:B------:R-:W-:Y:S02]  /*2710*/  IMAD.IADD R5, R5, 0x1, R7 ;  /* 0x0000000105057824 */ /* 0x000fe400078e0207 */
[C---:B------:R-:W-:Y:S02]  /*2720*/  IMAD R11, R108.reuse, UR5, R11 ;  /* 0x000000056c0b7c24 */ /* 0x040fe4000f8e020b */
[----:B------:R-:W-:-:S04]  /*2730*/  IMAD.WIDE.U32 R112, R108, UR4, R4 ;  /* 0x000000046c707c25 */ /* 0x000fc8000f8e0004 */
[----:B------:R-:W-:Y:S01]  /*2740*/  IMAD.MOV.U32 R0, RZ, RZ, -0x1 ;  /* 0xffffffffff007424 */ /* 0x000fe200078e00ff */
[----:B------:R-:W-:Y:S06]  /*2750*/  @P0 BRA `(.L_x_28) ;  /* 0x0000004c00000947 */ /* 0x000fec0003800000 */
[----:B-----5:R-:W-:Y:S01]  /*2760*/  FSETP.NEU.AND P1, PT, R89, RZ, PT ;  /* 0x000000ff5900720b */ /* 0x020fe20003f2d000 */
[----:B------:R-:W-:Y:S01]  /*2770*/  IMAD.IADD R4, R90, 0x1, -R101 ;  /* 0x000000015a047824 */ /* 0x000fe200078e0a65 */
[----:B------:R-:W-:Y:S01]  /*2780*/  BSSY B0, `(.L_x_28) ;  /* 0x00004bd000007945 */ /* 0x000fe20003800000 */
[----:B------:R-:W-:Y:S02]  /*2790*/  IMAD.IADD R3, R100, 0x1, -R3 ;  /* 0x0000000164037824 */ /* 0x000fe400078e0a03 */
[----:B------:R-:W-:Y:S01]  /*27a0*/  IMAD.IADD R105, R113, 0x1, R11 ;  /* 0x0000000171697824 */ /* 0x000fe200078e020b */
[----:B------:R-:W-:-:S04]  /*27b0*/  ISETP.GT.AND P6, PT, R4, RZ, PT ;  /* 0x000000ff0400720c */ /* 0x000fc80003fc4270 */
[----:B------:R-:W-:-:S03]  /*27c0*/  ISETP.GT.AND P0, PT, R3, RZ, P6 ;  /* 0x000000ff0300720c */ /* 0x000fc60003704270 */
[----:B------:R-:W-:Y:S10]  /*27d0*/  @!P1 BRA `(.L_x_29) ;  /* 0x0000003400709947 */ /* 0x000ff40003800000 */
[----:B------:R-:W0:Y:S01]  /*27e0*/  LDC.64 R14, c[0x0][0x5b8] ;  /* 0x00016e00ff0e7b82 */ /* 0x000e220000000a00 */
[----:B------:R-:W-:-:S07]  /*27f0*/  ULDC.64 UR4, c[0x0][0x5c0] ;  /* 0x0001700000047ab9 */ /* 0x000fce0000000a00 */
[----:B------:R-:W1:Y:S08]  /*2800*/  LDC.64 R106, c[0x0][0x5b0] ;  /* 0x00016c00ff6a7b82 */ /* 0x000e700000000a00 */
[----:B------:R-:W2:Y:S01]  /*2810*/  LDC.64 R12, c[0x0][0x5a8] ;  /* 0x00016a00ff0c7b82 */ /* 0x000ea20000000a00 */
[-C--:B0-----:R-:W-:Y:S02]  /*2820*/  IMAD R6, R21, R14.reuse, RZ ;  /* 0x0000000e15067224 */ /* 0x081fe400078e02ff */
[----:B------:R-:W-:-:S04]  /*2830*/  IMAD.WIDE.U32 R20, R19, R14, R8 ;  /* 0x0000000e13147225 */ /* 0x000fc800078e0008 */
[----:B------:R-:W-:Y:S02]  /*2840*/  IMAD R101, R19, R15, R6 ;  /* 0x0000000f13657224 */ /* 0x000fe400078e0206 */
[-C--:B-1----:R-:W-:Y:S02]  /*2850*/  IMAD R5, R109, R106.reuse, RZ ;  /* 0x0000006a6d057224 */ /* 0x082fe400078e02ff */
[----:B------:R-:W-:Y:S02]  /*2860*/  IMAD.IADD R103, R21, 0x1, R101 ;  /* 0x0000000115677824 */ /* 0x000fe400078e0265 */
[----:B------:R-:W-:Y:S02]  /*2870*/  IMAD.MOV.U32 R102, RZ, RZ, R20 ;  /* 0x000000ffff667224 */ /* 0x000fe400078e0014 */
[C---:B------:R-:W-:Y:S02]  /*2880*/  IMAD R119, R108.reuse, R107, R5 ;  /* 0x0000006b6c777224 */ /* 0x040fe400078e0205 */
[----:B------:R-:W-:-:S04]  /*2890*/  IMAD.WIDE.U32 R6, R108, R106, R102 ;  /* 0x0000006a6c067225 */ /* 0x000fc800078e0066 */
[----:B------:R-:W-:Y:S01]  /*28a0*/  IMAD.IADD R5, R7, 0x1, R119 ;  /* 0x0000000107057824 */ /* 0x000fe200078e0277 */
[----:B--2---:R-:W-:-:S04]  /*28b0*/  LEA R10, P1, R6, R12, 0x1 ;  /* 0x0000000c060a7211 */ /* 0x004fc800078208ff */
[----:B------:R-:W-:-:S05]  /*28c0*/  LEA.HI.X R11, R6, R13, R5, 0x1, P1 ;  /* 0x0000000d060b7211 */ /* 0x000fca00008f0c05 */
[----:B------:R-:W2:Y:S01]  /*28d0*/  @P0 LDG.E.LTC128B.U16 R5, desc[UR36][R10.64] ;  /* 0x000000240a050981 */ /* 0x000ea2000c1e1520 */
[----:B------:R-:W-:Y:S01]  /*28e0*/  ISETP.GT.AND P4, PT, R4, 0x1, PT ;  /* 0x000000010400780c */ /* 0x000fe20003f84270 */
[----:B------:R-:W-:Y:S01]  /*28f0*/  IMAD.WIDE.U32 R6, R108, R106, R8 ;  /* 0x0000006a6c067225 */ /* 0x000fe200078e0008 */
[----:B------:R-:W-:Y:S01]  /*2900*/  BSSY B1, `(.L_x_30) ;  /* 0x0000013000017945 */ /* 0x000fe20003800000 */
[----:B------:R-:W-:Y:S02]  /*2910*/  SHF.L.U64.HI R113, R106, 0x3, R107 ;  /* 0x000000036a717819 */ /* 0x000fe4000001026b */
[----:B------:R-:W-:Y:S01]  /*2920*/  IMAD.IADD R7, R119, 0x1, R7 ;  /* 0x0000000177077824 */ /* 0x000fe200078e0207 */
[----:B------:R-:W-:Y:S01]  /*2930*/  P2R R117, PR, RZ, 0x10 ;  /* 0x00000010ff757803 */ /* 0x000fe20000000000 */
[----:B------:R-:W-:-:S04]  /*2940*/  IMAD.WIDE.U32 R110, R19, R14, R6 ;  /* 0x0000000e136e7225 */ /* 0x000fc800078e0006 */
[----:B------:R-:W-:Y:S01]  /*2950*/  IMAD.IADD R7, R101, 0x1, R111 ;  /* 0x0000000165077824 */ /* 0x000fe200078e026f */
[----:B------:R-:W-:-:S04]  /*2960*/  LEA R6, P2, R110, R12, 0x1 ;  /* 0x0000000c6e067211 */ /* 0x000fc800078408ff */
[----:B------:R-:W-:Y:S01]  /*2970*/  LEA.HI.X R7, R110, R13, R7, 0x1, P2 ;  /* 0x0000000d6e077211 */ /* 0x000fe200010f0c07 */
[----:B--2---:R-:W-:-:S05]  /*2980*/  HADD2.F32 R104, -RZ, R5.H0_H0 ;  /* 0x20000005ff687230 */ /* 0x004fca0000004100 */
[----:B------:R-:W-:Y:S01]  /*2990*/  FMUL R15, R104, R89 ;  /* 0x00000059680f7220 */ /* 0x000fe20000400000 */
[----:B------:R-:W-:-:S03]  /*29a0*/  LEA R104, P1, R112, UR4, 0x1 ;  /* 0x0000000470687c11 */ /* 0x000fc6000f8208ff */
[----:B------:R-:W-:Y:S01]  /*29b0*/  FFMA R15, R56, R88, R15 ;  /* 0x00000058380f7223 */ /* 0x000fe2000000000f */
[----:B------:R-:W-:Y:S01]  /*29c0*/  LEA.HI.X R105, R112, UR5, R105, 0x1, P1 ;  /* 0x0000000570697c11 */ /* 0x000fe200088f0c69 */
[----:B------:R-:W-:Y:S01]  /*29d0*/  IMAD.SHL.U32 R112, R106, 0x8, RZ ;  /* 0x000000086a707824 */ /* 0x000fe200078e00ff */
[----:B------:R-:W-:Y:S02]  /*29e0*/  ISETP.GT.AND P1, PT, R3, RZ, P4 ;  /* 0x000000ff0300720c */ /* 0x000fe40002724270 */
[----:B------:R-:W-:-:S05]  /*29f0*/  F2FP.F16.F32.PACK_AB R15, RZ, R15 ;  /* 0x0000000fff0f723e */ /* 0x000fca00000000ff */
[----:B------:R0:W-:Y:S06]  /*2a00*/  @P0 STG.E.U16 desc[UR36][R104.64], R15 ;  /* 0x0000000f68000986 */ /* 0x0001ec000c101524 */
[----:B------:R-:W-:Y:S05]  /*2a10*/  @!P1 BRA `(.L_x_31) ;  /* 0x0000000000049947 */ /* 0x000fea0003800000 */
[----:B------:R1:W5:Y:S02]  /*2a20*/  LDG.E.LTC128B.U16 R5, desc[UR36][R6.64+0x2] ;  /* 0x0000022406057981 */ /* 0x000364000c1e1520 */
.L_x_31:
[----:B------:R-:W-:Y:S05]  /*2a30*/  BSYNC B1 ;  /* 0x0000000000017941 */ /* 0x000fea0003800000 */
.L_x_30:
[----:B-----5:R-:W-:Y:S01]  /*2a40*/  HADD2.F32 R10, -RZ, R5.H0_H0 ;  /* 0x20000005ff0a7230 */ /* 0x020fe20000004100 */
[----:B------:R-:W-:Y:S01]  /*2a50*/  ISETP.GT.AND P0, PT, R3, 0x8, P6 ;  /* 0x000000080300780c */ /* 0x000fe20003704270 */
[----:B------:R-:W-:Y:S01]  /*2a60*/  IMAD.WIDE.U32 R114, R108, R106, R112 ;  /* 0x0000006a6c727225 */ /* 0x000fe200078e0070 */
[----:B0-----:R-:W-:-:S03]  /*2a70*/  PRMT R15, R5, 0x7610, R15 ;  /* 0x00007610050f7816 */ /* 0x001fc6000000000f */
[----:B------:R-:W-:Y:S01]  /*2a80*/  FMUL R10, R10, R89 ;  /* 0x000000590a0a7220 */ /* 0x000fe20000400000 */
[----:B------:R-:W-:Y:S01]  /*2a90*/  IMAD.IADD R119, R119, 0x1, R115 ;  /* 0x0000000177777824 */ /* 0x000fe200078e0273 */
[----:B------:R-:W-:Y:S02]  /*2aa0*/  IADD3 R11, P2, R20, R114, RZ ;  /* 0x00000072140b7210 */ /* 0x000fe40007f5e0ff */
[----:B------:R-:W-:-:S03]  /*2ab0*/  FFMA R57, R57, R88, R10 ;  /* 0x0000005839397223 */ /* 0x000fc6000000000a */
[----:B------:R-:W-:Y:S01]  /*2ac0*/  IMAD.X R56, R119, 0x1, R103, P2 ;  /* 0x0000000177387824 */ /* 0x000fe200010e0667 */
[C---:B------:R-:W-:Y:S02]  /*2ad0*/  LEA R10, P2, R11.reuse, R12, 0x1 ;  /* 0x0000000c0b0a7211 */ /* 0x040fe400078408ff */
[----:B------:R-:W-:Y:S02]  /*2ae0*/  F2FP.F16.F32.PACK_AB R57, RZ, R57 ;  /* 0x00000039ff39723e */ /* 0x000fe400000000ff */
[----:B------:R-:W-:Y:S01]  /*2af0*/  LEA.HI.X R11, R11, R13, R56, 0x1, P2 ;  /* 0x0000000d0b0b7211 */ /* 0x000fe200010f0c38 */
[----:B------:R-:W-:Y:S01]  /*2b00*/  @P1 IMAD.MOV.U32 R56, RZ, RZ, R104 ;  /* 0x000000ffff381224 */ /* 0x000fe200078e0068 */
[----:B------:R-:W-:Y:S01]  /*2b10*/  PRMT R111, R57, 0x7610, R111 ;  /* 0x00007610396f7816 */ /* 0x000fe2000000006f */
[----:B------:R-:W-:-:S05]  /*2b20*/  @P1 IMAD.MOV.U32 R57, RZ, RZ, R105 ;  /* 0x000000ffff391224 */ /* 0x000fca00078e0069 */
[----:B------:R0:W-:Y:S04]  /*2b30*/  @P1 STG.E.U16 desc[UR36][R56.64+0x2], R111 ;  /* 0x0000026f38001986 */ /* 0x0001e8000c101524 */
[----:B------:R-:W2:Y:S01]  /*2b40*/  @P0 LDG.E.LTC128B.U16 R15, desc[UR36][R10.64] ;  /* 0x000000240a0f0981 */ /* 0x000ea2000c1e1520 */
[----:B------:R-:W-:Y:S01]  /*2b50*/  IADD3 R114, P1, R8, R114, RZ ;  /* 0x0000007208727210 */ /* 0x000fe20007f3e0ff */
[----:B------:R-:W-:Y:S01]  /*2b60*/  BSSY B1, `(.L_x_32) ;  /* 0x0000012000017945 */ /* 0x000fe20003800000 */
[----:B------:R-:W-:-:S03]  /*2b70*/  SHF.L.U64.HI R121, R94, 0x1, R93 ;  /* 0x000000015e797819 */ /* 0x000fc6000001025d */
[----:B------:R-:W-:Y:S01]  /*2b80*/  IMAD.X R115, R9, 0x1, R119, P1 ;  /* 0x0000000109737824 */ /* 0x000fe200008e0677 */
[----:B------:R-:W-:Y:S01]  /*2b90*/  ISETP.GT.AND P1, PT, R3, 0x8, P4 ;  /* 0x000000080300780c */ /* 0x000fe20002724270 */
[----:B------:R-:W-:Y:S02]  /*2ba0*/  IMAD.SHL.U32 R119, R94, 0x2, RZ ;  /* 0x000000025e777824 */ /* 0x000fe400078e00ff */
[----:B------:R-:W-:-:S04]  /*2bb0*/  IMAD.WIDE.U32 R114, R19, R14, R114 ;  /* 0x0000000e13727225 */ /* 0x000fc800078e0072 */
[----:B0-----:R-:W-:Y:S01]  /*2bc0*/  IMAD.IADD R57, R101, 0x1, R115 ;  /* 0x0000000165397824 */ /* 0x001fe200078e0273 */
[----:B------:R-:W-:-:S04]  /*2bd0*/  LEA R56, P3, R114, R12, 0x1 ;  /* 0x0000000c72387211 */ /* 0x000fc800078608ff */
[----:B------:R-:W-:Y:S01]  /*2be0*/  LEA.HI.X R57, R114, R13, R57, 0x1, P3 ;  /* 0x0000000d72397211 */ /* 0x000fe200018f0c39 */
[----:B--2---:R-:W-:-:S05]  /*2bf0*/  HADD2.F32 R110, -RZ, R15.H0_H0 ;  /* 0x2000000fff6e7230 */ /* 0x004fca0000004100 */
[----:B------:R-:W-:Y:S01]  /*2c00*/  FMUL R5, R110, R89 ;  /* 0x000000596e057220 */ /* 0x000fe20000400000 */
[----:B------:R-:W-:-:S03]  /*2c10*/  IADD3 R110, P2, R119, R104, RZ ;  /* 0x00000068776e7210 */ /* 0x000fc60007f5e0ff */
[----:B------:R-:W-:Y:S02]  /*2c20*/  FFMA R5, R58, R88, R5 ;  /* 0x000000583a057223 */ /* 0x000fe40000000005 */
[----:B------:R-:W-:-:S03]  /*2c30*/  IMAD.X R111, R121, 0x1, R105, P2 ;  /* 0x00000001796f7824 */ /* 0x000fc600010e0669 */
[----:B------:R-:W-:-:S05]  /*2c40*/  F2FP.F16.F32.PACK_AB R5, RZ, R5 ;  /* 0x00000005ff05723e */ /* 0x000fca00000000ff */
[----:B------:R0:W-:Y:S01]  /*2c50*/  @P0 STG.E.U16 desc[UR36][R110.64], R5 ;  /* 0x000000056e000986 */ /* 0x0001e2000c101524 */
[----:B------:R-:W-:Y:S05]  /*2c60*/  @!P1 BRA `(.L_x_33) ;  /* 0x0000000000049947 */ /* 0x000fea0003800000 */
[----:B------:R2:W5:Y:S02]  /*2c70*/  LDG.E.LTC128B.U16 R15, desc[UR36][R56.64+0x2] ;  /* 0x00000224380f7981 */ /* 0x000564000c1e1520 */
.L_x_33:
[----:B------:R-:W-:Y:S05]  /*2c80*/  BSYNC B1 ;  /* 0x0000000000017941 */ /* 0x000fea0003800000 */
.L_x_32:
[----:B-----5:R-:W-:Y:S01]  /*2c90*/  HADD2.F32 R10, -RZ, R15.H0_H0 ;  /* 0x2000000fff0a7230 */ /* 0x020fe20000004100 */
[----:B------:R-:W-:Y:S01]  /*2ca0*/  ISETP.GT.AND P4, PT, R4, 0x8, PT ;  /* 0x000000080400780c */ /* 0x000fe20003f84270 */
[----:B------:R-:W-:Y:S01]  /*2cb0*/  IMAD.MOV.U32 R58, RZ, RZ, R110 ;  /* 0x000000ffff3a7224 */ /* 0x000fe200078e006e */
[----:B------:R-:W-:Y:S01]  /*2cc0*/  BSSY B1, `(.L_x_34) ;  /* 0x000000b000017945 */ /* 0x000fe20003800000 */
[----:B------:R-:W-:Y:S01]  /*2cd0*/  PRMT R114, R15, 0x7610, R114 ;  /* 0x000076100f727816 */ /* 0x000fe20000000072 */
[----:B------:R-:W-:Y:S01]  /*2ce0*/  FMUL R10, R10, R89 ;  /* 0x000000590a0a7220 */ /* 0x000fe20000400000 */
[----:B------:R-:W-:Y:S02]  /*2cf0*/  ISETP.GT.AND P0, PT, R3, RZ, P4 ;  /* 0x000000ff0300720c */ /* 0x000fe40002704270 */
[----:B------:R-:W-:Y:S01]  /*2d00*/  P2R R115, PR, RZ, 0x10 ;  /* 0x00000010ff737803 */ /* 0x000fe20000000000 */
[----:B------:R-:W-:Y:S01]  /*2d10*/  FFMA R10, R59, R88, R10 ;  /* 0x000000583b0a7223 */ /* 0x000fe2000000000a */
[----:B------:R-:W-:-:S04]  /*2d20*/  IMAD.MOV.U32 R59, RZ, RZ, R111 ;  /* 0x000000ffff3b7224 */ /* 0x000fc800078e006f */
[----:B------:R-:W-:-:S05]  /*2d30*/  F2FP.F16.F32.PACK_AB R10, RZ, R10 ;  /* 0x0000000aff0a723e */ /* 0x000fca00000000ff */
[----:B------:R3:W-:Y:S01]  /*2d40*/  @P1 STG.E.U16 desc[UR36][R58.64+0x2], R10 ;  /* 0x0000020a3a001986 */ /* 0x0007e2000c101524 */
[----:B------:R-:W-:Y:S05]  /*2d50*/  @!P0 BRA `(.L_x_35) ;  /* 0x0000000000048947 */ /* 0x000fea0003800000 */
[----:B------:R4:W5:Y:S02]  /*2d60*/  LDG.E.LTC128B.U16 R114, desc[UR36][R6.64+0x10] ;  /* 0x0000102406727981 */ /* 0x000964000c1e1520 */
.L_x_35:
[----:B------:R-:W-:Y:S05]  /*2d70*/  BSYNC B1 ;  /* 0x0000000000017941 */ /* 0x000fea0003800000 */
.L_x_34:
[----:B---3-5:R-:W-:Y:S01]  /*2d80*/  HADD2.F32 R10, -RZ, R114.H0_H0 ;  /* 0x20000072ff0a7230 */ /* 0x028fe20000004100 */
[C---:B0-----:R-:W-:Y:S01]  /*2d90*/  SHF.L.U64.HI R5, R95.reuse, 0x1, R92 ;  /* 0x000000015f057819 */ /* 0x041fe2000001025c */
[----:B------:R-:W-:Y:S01]  /*2da0*/  IMAD.SHL.U32 R15, R95, 0x2, RZ ;  /* 0x000000025f0f7824 */ /* 0x000fe200078e00ff */
[----:B------:R-:W-:Y:S01]  /*2db0*/  ISETP.GT.AND P3, PT, R4, 0x9, PT ;  /* 0x000000090400780c */ /* 0x000fe20003f64270 */
[----:B------:R-:W-:Y:S01]  /*2dc0*/  BSSY B1, `(.L_x_36) ;  /* 0x000000b000017945 */ /* 0x000fe20003800000 */
[----:B------:R-:W-:Y:S02]  /*2dd0*/  FMUL R11, R10, R89 ;  /* 0x000000590a0b7220 */ /* 0x000fe40000400000 */
[----:B------:R-:W-:Y:S02]  /*2de0*/  IADD3 R10, P1, P2, R15, R104, R119 ;  /* 0x000000680f0a7210 */ /* 0x000fe40007a3e077 */
[----:B------:R-:W-:Y:S01]  /*2df0*/  FFMA R60, R60, R88, R11 ;  /* 0x000000583c3c7223 */ /* 0x000fe2000000000b */
[----:B------:R-:W-:-:S02]  /*2e00*/  P2R R118, PR, RZ, 0x8 ;  /* 0x00000008ff767803 */ /* 0x000fc40000000000 */
[----:B------:R-:W-:Y:S02]  /*2e10*/  IADD3.X R11, R5, R105, R121, P1, P2 ;  /* 0x00000069050b7210 */ /* 0x000fe40000fe4479 */
[----:B------:R-:W-:Y:S02]  /*2e20*/  F2FP.F16.F32.PACK_AB R60, RZ, R60 ;  /* 0x0000003cff3c723e */ /* 0x000fe400000000ff */
[----:B------:R-:W-:-:S03]  /*2e30*/  ISETP.GT.AND P1, PT, R3, RZ, P3 ;  /* 0x000000ff0300720c */ /* 0x000fc60001f24270 */
[----:B------:R0:W-:Y:S10]  /*2e40*/  @P0 STG.E.U16 desc[UR36][R104.64+0x10], R60 ;  /* 0x0000103c68000986 */ /* 0x0001f4000c101524 */
[----:B------:R-:W-:Y:S05]  /*2e50*/  @!P1 BRA `(.L_x_37) ;  /* 0x0000000000049947 */ /* 0x000fea0003800000 */
[----:B------:R3:W5:Y:S02]  /*2e60*/  LDG.E.LTC128B.U16 R114, desc[UR36][R6.64+0x12] ;  /* 0x0000122406727981 */ /* 0x000764000c1e1520 */
.L_x_37:
[----:B------:R-:W-:Y:S05]  /*2e70*/  BSYNC B1 ;  /* 0x0000000000017941 */ /* 0x000fea0003800000 */
.L_x_36:
[----:B0----5:R-:W-:Y:S01]  /*2e80*/  HADD2.F32 R60, -RZ, R114.H0_H0 ;  /* 0x20000072ff3c7230 */ /* 0x021fe20000004100 */
[----:B------:R-:W-:Y:S01]  /*2e90*/  ISETP.GT.AND P0, PT, R3, 0x8, P4 ;  /* 0x000000080300780c */ /* 0x000fe20002704270 */
[----:B------:R-:W-:Y:S03]  /*2ea0*/  BSSY B1, `(.L_x_38) ;  /* 0x000000a000017945 */ /* 0x000fe60003800000 */
[----:B------:R-:W-:-:S04]  /*2eb0*/  FMUL R60, R60, R89 ;  /* 0x000000593c3c7220 */ /* 0x000fc80000400000 */
[----:B------:R-:W-:Y:S01]  /*2ec0*/  FFMA R60, R61, R88, R60 ;  /* 0x000000583d3c7223 */ /* 0x000fe2000000003c */
[----:B------:R-:W-:-:S04]  /*2ed0*/  @P1 IMAD.MOV.U32 R61, RZ, RZ, R105 ;  /* 0x000000ffff3d1224 */ /* 0x000fc800078e0069 */
[----:B------:R-:W-:-:S04]  /*2ee0*/  F2FP.F16.F32.PACK_AB R60, RZ, R60 ;  /* 0x0000003cff3c723e */ /* 0x000fc800000000ff */
[----:B------:R-:W-:Y:S01]  /*2ef0*/  PRMT R119, R60, 0x7610, R119 ;  /* 0x000076103c777816 */ /* 0x000fe20000000077 */
[----:B------:R-:W-:-:S05]  /*2f00*/  @P1 IMAD.MOV.U32 R60, RZ, RZ, R104 ;  /* 0x000000ffff3c1224 */ /* 0x000fca00078e0068 */
[----:B------:R0:W-:Y:S01]  /*2f10*/  @P1 STG.E.U16 desc[UR36][R60.64+0x12], R119 ;  /* 0x000012773c001986 */ /* 0x0001e2000c101524 */
[----:B------:R-:W-:Y:S05]  /*2f20*/  @!P0 BRA `(.L_x_39) ;  /* 0x0000000000048947 */ /* 0x000fea0003800000 */
[----:B------:R0:W5:Y:S02]  /*2f30*/  LDG.E.LTC128B.U16 R114, desc[UR36][R56.64+0x10] ;  /* 0x0000102438727981 */ /* 0x000164000c1e1520 */
.L_x_39:
[----:B------:R-:W-:Y:S05]  /*2f40*/  BSYNC B1 ;  /* 0x0000000000017941 */ /* 0x000fea0003800000 */
.L_x_38:
[----:B0----5:R-:W-:Y:S01]  /*2f50*/  HADD2.F32 R60, -RZ, R114.H0_H0 ;  /* 0x20000072ff3c7230 */ /* 0x021fe20000004100 */
[----:B------:R-:W-:Y:S01]  /*2f60*/  ISETP.GT.AND P1, PT, R3, 0x8, P3 ;  /* 0x000000080300780c */ /* 0x000fe20001f24270 */
[----:B------:R-:W-:Y:S03]  /*2f70*/  BSSY B1, `(.L_x_40) ;  /* 0x0000007000017945 */ /* 0x000fe60003800000 */
[----:B------:R-:W-:-:S04]  /*2f80*/  FMUL R61, R60, R89 ;  /* 0x000000593c3d7220 */ /* 0x000fc80000400000 */
[----:B------:R-:W-:-:S05]  /*2f90*/  FFMA R61, R62, R88, R61 ;  /* 0x000000583e3d7223 */ /* 0x000fca000000003d */
[----:B------:R-:W-:-:S05]  /*2fa0*/  F2FP.F16.F32.PACK_AB R61, RZ, R61 ;  /* 0x0000003dff3d723e */ /* 0x000fca00000000ff */
[----:B------:R0:W-:Y:S01]  /*2fb0*/  @P0 STG.E.U16 desc[UR36][R58.64+0x10], R61 ;  /* 0x0000103d3a000986 */ /* 0x0001e2000c101524 */
[----:B------:R-:W-:Y:S05]  /*2fc0*/  @!P1 BRA `(.L_x_41) ;  /* 0x0000000000049947 */ /* 0x000fea0003800000 */
[----:B------:R0:W5:Y:S02]  /*2fd0*/  LDG.E.LTC128B.U16 R114, desc[UR36][R56.64+0x12] ;  /* 0x0000122438727981 */ /* 0x000164000c1e1520 */
.L_x_41:
[----:B------:R-:W-:Y:S05]  /*2fe0*/  BSYNC B1 ;  /* 0x0000000000017941 */ /* 0x000fea0003800000 */
.L_x_40:
[----:B-----5:R-:W-:Y:S01]  /*2ff0*/  HADD2.F32 R60, -RZ, R114.H0_H0 ;  /* 0x20000072ff3c7230 */ /* 0x020fe20000004100 */
[----:B------:R-:W-:Y:S01]  /*3000*/  IADD3 R123, P0, R108, 0x80, RZ ;  /* 0x000000806c7b7810 */ /* 0x000fe20007f1e0ff */
[----:B------:R-:W-:Y:S01]  /*3010*/  BSSY B1, `(.L_x_42) ;  /* 0x000000b000017945 */ /* 0x000fe20003800000 */
[----:B------:R-:W-:Y:S02]  /*3020*/  ISETP.GT.AND P2, PT, R4, 0x10, PT ;  /* 0x000000100400780c */ /* 0x000fe40003f44270 */
[----:B------:R-:W-:Y:S01]  /*3030*/  FMUL R60, R60, R89 ;  /* 0x000000593c3c7220 */ /* 0x000fe20000400000 */
[----:B------:R-:W-:Y:S01]  /*3040*/  IMAD.X R109, RZ, RZ, R109, P0 ;  /* 0x000000ffff6d7224 */ /* 0x000fe200000e066d */
[----:B------:R-:W-:Y:S02]  /*3050*/  ISETP.GT.AND P0, PT, R3, RZ, P2 ;  /* 0x000000ff0300720c */ /* 0x000fe40001704270 */
[----:B------:R-:W-:Y:S01]  /*3060*/  FFMA R60, R63, R88, R60 ;  /* 0x000000583f3c7223 */ /* 0x000fe2000000003c */
[----:B------:R-:W-:-:S04]  /*3070*/  P2R R119, PR, RZ, 0x4 ;  /* 0x00000004ff777803 */ /* 0x000fc80000000000 */
[----:B------:R-:W-:-:S05]  /*3080*/  F2FP.F16.F32.PACK_AB R60, RZ, R60 ;  /* 0x0000003cff3c723e */ /* 0x000fca00000000ff */
[----:B------:R0:W-:Y:S01]  /*3090*/  @P1 STG.E.U16 desc[UR36][R58.64+0x12], R60 ;  /* 0x0000123c3a001986 */ /* 0x0001e2000c101524 */
[----:B------:R-:W-:Y:S05]  /*30a0*/  @!P0 BRA `(.L_x_43) ;  /* 0x0000000000048947 */ /* 0x000fea0003800000 */
[----:B------:R0:W5:Y:S02]  /*30b0*/  LDG.E.LTC128B.U16 R114, desc[UR36][R6.64+0x20] ;  /* 0x0000202406727981 */ /* 0x000164000c1e1520 */
.L_x_43:
[----:B------:R-:W-:Y:S05]  /*30c0*/  BSYNC B1 ;  /* 0x0000000000017941 */ /* 0x000fea0003800000 */
.L_x_42:
[----:B0----5:R-:W-:Y:S01]  /*30d0*/  HADD2.F32 R60, -RZ, R114.H0_H0 ;  /* 0x20000072ff3c7230 */ /* 0x021fe20000004100 */
[----:B------:R-:W-:Y:S01]  /*30e0*/  ISETP.GT.AND P1, PT, R4, 0x11, PT ;  /* 0x000000110400780c */ /* 0x000fe20003f24270 */
[-C--:B------:R-:W-:Y:S01]  /*30f0*/  IMAD.WIDE.U32 R62, R123, R106.reuse, R8 ;  /* 0x0000006a7b3e7225 */ /* 0x080fe200078e0008 */
[----:B------:R-:W-:Y:S03]  /*3100*/  BSSY B1, `(.L_x_44) ;  /* 0x0000021000017945 */ /* 0x000fe60003800000 */
[----:B------:R-:W-:Y:S01]  /*3110*/  FMUL R21, R60, R89 ;  /* 0x000000593c157220 */ /* 0x000fe20000400000 */
[----:B------:R-:W-:-:S03]  /*3120*/  IMAD R60, R109, R106, RZ ;  /* 0x0000006a6d3c7224 */ /* 0x000fc600078e02ff */
[----:B------:R-:W-:Y:S01]  /*3130*/  FFMA R21, R64, R88, R21 ;  /* 0x0000005840157223 */ /* 0x000fe20000000015 */
[C---:B------:R-:W-:Y:S02]  /*3140*/  IMAD R121, R123.reuse, R107, R60 ;  /* 0x0000006b7b797224 */ /* 0x040fe400078e023c */
[----:B------:R-:W-:Y:S02]  /*3150*/  IMAD.WIDE.U32 R60, R123, R106, R102 ;  /* 0x0000006a7b3c7225 */ /* 0x000fe400078e0066 */
[----:B------:R-:W-:Y:S02]  /*3160*/  F2FP.F16.F32.PACK_AB R21, RZ, R21 ;  /* 0x00000015ff15723e */ /* 0x000fe400000000ff */
[----:B------:R-:W-:Y:S02]  /*3170*/  IMAD.IADD R63, R121, 0x1, R63 ;  /* 0x00000001793f7824 */ /* 0x000fe400078e023f */
[----:B------:R-:W-:Y:S01]  /*3180*/  PRMT R107, R21, 0x7610, R107 ;  /* 0x00007610156b7816 */ /* 0x000fe2000000006b */
[----:B------:R-:W-:-:S02]  /*3190*/  IMAD.IADD R21, R61, 0x1, R121 ;  /* 0x000000013d157824 */ /* 0x000fc400078e0279 */
[----:B------:R-:W-:Y:S02]  /*31a0*/  IMAD.WIDE.U32 R108, R19, R14, R62 ;  /* 0x0000000e136c7225 */ /* 0x000fe400078e003e */
[----:B------:R0:W-:Y:S01]  /*31b0*/  @P0 STG.E.U16 desc[UR36][R104.64+0x20], R107 ;  /* 0x0000206b68000986 */ /* 0x0001e2000c101524 */
[----:B------:R-:W-:-:S04]  /*31c0*/  LEA R62, P0, R60, R12, 0x1 ;  /* 0x0000000c3c3e7211 */ /* 0x000fc800078008ff */
[----:B------:R-:W-:Y:S01]  /*31d0*/  LEA.HI.X R63, R60, R13, R21, 0x1, P0 ;  /* 0x0000000d3c3f7211 */ /* 0x000fe200000f0c15 */
[----:B------:R-:W-:Y:S01]  /*31e0*/  IMAD.IADD R21, R101, 0x1, R109 ;  /* 0x0000000165157824 */ /* 0x000fe200078e026d */
[----:B------:R-:W-:-:S04]  /*31f0*/  LEA R60, P0, R108, R12, 0x1 ;  /* 0x0000000c6c3c7211 */ /* 0x000fc800078008ff */
[----:B------:R-:W-:Y:S01]  /*3200*/  LEA.HI.X R61, R108, R13, R21, 0x1, P0 ;  /* 0x0000000d6c3d7211 */ /* 0x000fe200000f0c15 */
[----:B0-----:R-:W-:-:S04]  /*3210*/  IMAD.WIDE.U32 R106, R123, R106, R112 ;  /* 0x0000006a7b6a7225 */ /* 0x001fc800078e0070 */
[----:B------:R-:W-:Y:S01]  /*3220*/  IMAD.IADD R121, R121, 0x1, R107 ;  /* 0x0000000179797824 */ /* 0x000fe200078e026b */
[----:B------:R-:W-:-:S05]  /*3230*/  IADD3 R64, P0, R20, R106, RZ ;  /* 0x0000006a14407210 */ /* 0x000fca0007f1e0ff */
[----:B------:R-:W-:Y:S01]  /*3240*/  IMAD.X R102, R121, 0x1, R103, P0 ;  /* 0x0000000179667824 */ /* 0x000fe200000e0667 */
[----:B------:R-:W-:-:S05]  /*3250*/  IADD3 R20, P0, R8, R106, RZ ;  /* 0x0000006a08147210 */ /* 0x000fca0007f1e0ff */
[----:B------:R-:W-:Y:S01]  /*3260*/  IMAD.X R21, R9, 0x1, R121, P0 ;  /* 0x0000000109157824 */ /* 0x000fe200000e0679 */
[----:B------:R-:W-:Y:S01]  /*3270*/  LEA R8, P0, R64, R12, 0x1 ;  /* 0x0000000c40087211 */ /* 0x000fe200078008ff */
[----:B------:R-:W-:-:S03]  /*3280*/  IMAD.WIDE.U32 R20, R19, R14, R20 ;  /* 0x0000000e13147225 */ /* 0x000fc600078e0014 */
[----:B------:R-:W-:Y:S01]  /*3290*/  LEA.HI.X R9, R64, R13, R102, 0x1, P0 ;  /* 0x0000000d40097211 */ /* 0x000fe200000f0c66 */
[----:B------:R-:W-:Y:S01]  /*32a0*/  IMAD.IADD R101, R101, 0x1, R21 ;  /* 0x0000000165657824 */ /* 0x000fe200078e0215 */
[----:B------:R-:W-:-:S04]  /*32b0*/  LEA R12, P0, R20, R12, 0x1 ;  /* 0x0000000c140c7211 */ /* 0x000fc800078008ff */
[----:B------:R-:W-:Y:S02]  /*32c0*/  LEA.HI.X R13, R20, R13, R101, 0x1, P0 ;  /* 0x0000000d140d7211 */ /* 0x000fe400000f0c65 */
[----:B------:R-:W-:Y:S02]  /*32d0*/  ISETP.GT.AND P0, PT, R3, RZ, P1 ;  /* 0x000000ff0300720c */ /* 0x000fe40000f04270 */
[----:B------:R-:W-:-:S11]  /*32e0*/  P2R R101, PR, RZ, 0x2 ;  /* 0x00000002ff657803 */ /* 0x000fd60000000000 */
[----:B------:R-:W-:Y:S05]  /*32f0*/  @!P0 BRA `(.L_x_45) ;  /* 0x0000000000048947 */ /* 0x000fea0003800000 */
[----:B------:R0:W5:Y:S02]  /*3300*/  LDG.E.LTC128B.U16 R114, desc[UR36][R6.64+0x22] ;  /* 0x0000222406727981 */ /* 0x000164000c1e1520 */
.L_x_45:
[----:B------:R-:W-:Y:S05]  /*3310*/  BSYNC B1 ;  /* 0x0000000000017941 */ /* 0x000fea0003800000 */
.L_x_44:
[----:B-----5:R-:W-:Y:S01]  /*3320*/  HADD2.F32 R14, -RZ, R114.H0_H0 ;  /* 0x20000072ff0e7230 */ /* 0x020fe20000004100 */
[----:B------:R-:W-:Y:S01]  /*3330*/  BSSY B1, `(.L_x_46) ;  /* 0x000000a000017945 */ /* 0x000fe20003800000 */
[----:B------:R-:W-:Y:S02]  /*3340*/  @P0 IMAD.MOV.U32 R20, RZ, RZ, R104 ;  /* 0x000000ffff140224 */ /* 0x000fe400078e0068 */
[----:B------:R-:W-:Y:S02]  /*3350*/  @P0 IMAD.MOV.U32 R21, RZ, RZ, R105 ;  /* 0x000000ffff150224 */ /* 0x000fe400078e0069 */
[----:B------:R-:W-:-:S04]  /*3360*/  FMUL R14, R14, R89 ;  /* 0x000000590e0e7220 */ /* 0x000fc80000400000 */
[----:B------:R-:W-:-:S05]  /*3370*/  FFMA R14, R65, R88, R14 ;  /* 0x00000058410e7223 */ /* 0x000fca000000000e */
[----:B------:R-:W-:-:S05]  /*3380*/  F2FP.F16.F32.PACK_AB R14, RZ, R14 ;  /* 0x0000000eff0e723e */ /* 0x000fca00000000ff */
[----:B------:R0:W-:Y:S01]  /*3390*/  @P0 STG.E.U16 desc[UR36][R20.64+0x22], R14 ;  /* 0x0000220e14000986 */ /* 0x0001e2000c101524 */
[----:B------:R-:W-:-:S13]  /*33a0*/  ISETP.GT.AND P0, PT, R3, 0x8, P2 ;  /* 0x000000080300780c */ /* 0x000fda0001704270 */
[----:B0-----:R-:W-:Y:S05]  /*33b0*/  @!P0 BRA `(.L_x_47) ;  /* 0x0000000000048947 */ /* 0x001fea0003800000 */
[----:B------:R0:W5:Y:S02]  /*33c0*/  LDG.E.LTC128B.U16 R114, desc[UR36][R56.64+0x20] ;  /* 0x0000202438727981 */ /* 0x000164000c1e1520 */
.L_x_47:
[----:B------:R-:W-:Y:S05]  /*33d0*/  BSYNC B1 ;  /* 0x0000000000017941 */ /* 0x000fea0003800000 */
.L_x_46:
[----:B-----5:R-:W-:Y:S01]  /*33e0*/  HADD2.F32 R14, -RZ, R114.H0_H0 ;  /* 0x20000072ff0e7230 */ /* 0x020fe20000004100 */
[----:B------:R-:W-:Y:S04]  /*33f0*/  BSSY B1, `(.L_x_48) ;  /* 0x0000008000017945 */ /* 0x000fe80003800000 */
[----:B------:R-:W-:-:S04]  /*3400*/  FMUL R19, R14, R89 ;  /* 0x000000590e137220 */ /* 0x000fc80000400000 */
[----:B------:R-:W-:-:S05]  /*3410*/  FFMA R19, R66, R88, R19 ;  /* 0x0000005842137223 */ /* 0x000fca0000000013 */
[----:B------:R-:W-:-:S05]  /*3420*/  F2FP.F16.F32.PACK_AB R19, RZ, R19 ;  /* 0x00000013ff13723e */ /* 0x000fca00000000ff */
[----:B------:R0:W-:Y:S01]  /*3430*/  @P0 STG.E.U16 desc[UR36][R58.64+0x20], R19 ;  /* 0x000020133a000986 */ /* 0x0001e2000c101524 */
[----:B------:R-:W-:-:S13]  /*3440*/  ISETP.GT.AND P0, PT, R3, 0x8, P1 ;  /* 0x000000080300780c */ /* 0x000fda0000f04270 */
[----:B0-----:R-:W-:Y:S05]  /*3450*/  @!P0 BRA `(.L_x_49) ;  /* 0x0000000000048947 */ /* 0x001fea0003800000 */
[----:B------:R0:W5:Y:S02]  /*3460*/  LDG.E.LTC128B.U16 R114, desc[UR36][R56.64+0x22] ;  /* 0x0000222438727981 */ /* 0x000164000c1e1520 */
.L_x_49:
[----:B------:R-:W-:Y:S05]  /*3470*/  BSYNC B1 ;  /* 0x0000000000017941 */ /* 0x000fea0003800000 */
.L_x_48:
[----:B-----5:R-:W-:Y:S01]  /*3480*/  HADD2.F32 R14, -RZ, R114.H0_H0 ;  /* 0x20000072ff0e7230 */ /* 0x020fe20000004100 */
[----:B------:R-:W-:Y:S01]  /*3490*/  ISETP.GT.AND P2, PT, R4, 0x18, PT ;  /* 0x000000180400780c */ /* 0x000fe20003f44270 */
[----:B------:R-:W-:Y:S03]  /*34a0*/  BSSY B1, `(.L_x_50) ;  /* 0x0000009000017945 */ /* 0x000fe60003800000 */
[----:B------:R-:W-:Y:S01]  /*34b0*/  FMUL R14, R14, R89 ;  /* 0x000000590e0e7220 */ /* 0x000fe20000400000 */
[----:B------:R-:W-:-:S03]  /*34c0*/  P2R R102, PR, RZ, 0x4 ;  /* 0x00000004ff667803 */ /* 0x000fc60000000000 */
[----:B------:R-:W-:-:S05]  /*34d0*/  FFMA R14, R67, R88, R14 ;  /* 0x00000058430e7223 */ /* 0x000fca000000000e */
[----:B------:R-:W-:-:S05]  /*34e0*/  F2FP.F16.F32.PACK_AB R14, RZ, R14 ;  /* 0x0000000eff0e723e */ /* 0x000fca00000000ff */
[----:B------:R0:W-:Y:S01]  /*34f0*/  @P0 STG.E.U16 desc[UR36][R58.64+0x22], R14 ;  /* 0x0000220e3a000986 */ /* 0x0001e2000c101524 */
[----:B------:R-:W-:-:S13]  /*3500*/  ISETP.GT.AND P0, PT, R3, RZ, P2 ;  /* 0x000000ff0300720c */ /* 0x000fda0001704270 */
[----:B0-----:R-:W-:Y:S05]  /*3510*/  @!P0 BRA `(.L_x_51) ;  /* 0x0000000000048947 */ /* 0x001fea0003800000 */
[----:B------:R0:W5:Y:S02]  /*3520*/  LDG.E.LTC128B.U16 R114, desc[UR36][R6.64+0x30] ;  /* 0x0000302406727981 */ /* 0x000164000c1e1520 */
.L_x_51:
[----:B------:R-:W-:Y:S05]  /*3530*/  BSYNC B1 ;  /* 0x0000000000017941 */ /* 0x000fea0003800000 */
.L_x_50:
[----:B-----5:R-:W-:Y:S01]  /*3540*/  HADD2.F32 R14, -RZ, R114.H0_H0 ;  /* 0x20000072ff0e7230 */ /* 0x020fe20000004100 */
[----:B------:R-:W-:Y:S01]  /*3550*/  ISETP.GT.AND P1, PT, R4, 0x19, PT ;  /* 0x000000190400780c */ /* 0x000fe20003f24270 */
[----:B------:R-:W-:Y:S01]  /*3560*/  @P0 IMAD.MOV.U32 R20, RZ, RZ, R104 ;  /* 0x000000ffff140224 */ /* 0x000fe200078e0068 */
[----:B------:R-:W-:Y:S01]  /*3570*/  BSSY B1, `(.L_x_52) ;  /* 0x000000a000017945 */ /* 0x000fe20003800000 */
[----:B------:R-:W-:Y:S02]  /*3580*/  @P0 IMAD.MOV.U32 R21, RZ, RZ, R105 ;  /* 0x000000ffff150224 */ /* 0x000fe400078e0069 */
[----:B------:R-:W-:-:S04]  /*3590*/  FMUL R19, R14, R89 ;  /* 0x000000590e137220 */ /* 0x000fc80000400000 */
[----:B------:R-:W-:Y:S01]  /*35a0*/  FFMA R19, R68, R88, R19 ;  /* 0x0000005844137223 */ /* 0x000fe20000000013 */
[----:B------:R-:W-:-:S04]  /*35b0*/  P2R R68, PR, RZ, 0x2 ;  /* 0x00000002ff447803 */ /* 0x000fc80000000000 */
[----:B------:R-:W-:-:S05]  /*35c0*/  F2FP.F16.F32.PACK_AB R19, RZ, R19 ;  /* 0x00000013ff13723e */ /* 0x000fca00000000ff */
[----:B------:R0:W-:Y:S01]  /*35d0*/  @P0 STG.E.U16 desc[UR36][R20.64+0x30], R19 ;  /* 0x0000301314000986 */ /* 0x0001e2000c101524 */
[----:B------:R-:W-:-:S13]  /*35e0*/  ISETP.GT.AND P0, PT, R3, RZ, P1 ;  /* 0x000000ff0300720c */ /* 0x000fda0000f04270 */
[----:B0-----:R-:W-:Y:S05]  /*35f0*/  @!P0 BRA `(.L_x_53) ;  /* 0x0000000000048947 */ /* 0x001fea0003800000 */
[----:B------:R0:W5:Y:S02]  /*3600*/  LDG.E.LTC128B.U16 R114, desc[UR36][R6.64+0x32] ;  /* 0x0000322406727981 */ /* 0x000164000c1e1520 */
.L_x_53:
[----:B------:R-:W-:Y:S05]  /*3610*/  BSYNC B1 ;  /* 0x0000000000017941 */ /* 0x000fea0003800000 */
.L_x_52:
        /* <DEDUP_REMOVED lines=11> */
.L_x_55:
[----:B------:R-:W-:Y:S05]  /*36d0*/  BSYNC B1 ;  /* 0x0000000000017941 */ /* 0x000fea0003800000 */
.L_x_54:
        /* <DEDUP_REMOVED lines=9> */
.L_x_57:
[----:B------:R-:W-:Y:S05]  /*3770*/  BSYNC B1 ;  /* 0x0000000000017941 */ /* 0x000fea0003800000 */
.L_x_56:
        /* <DEDUP_REMOVED lines=11> */
.L_x_59:
[----:B------:R-:W-:Y:S05]  /*3830*/  BSYNC B1 ;  /* 0x0000000000017941 */ /* 0x000fea0003800000 */
.L_x_58:
[----:B-----5:R-:W-:Y:S01]  /*3840*/  HADD2.F32 R14, -RZ, R114.H0_H0 ;  /* 0x20000072ff0e7230 */ /* 0x020fe20000004100 */
[----:B------:R-:W-:Y:S01]  /*3850*/  ISETP.GT.AND P1, PT, R4, 0x21, PT ;  /* 0x000000210400780c */ /* 0x000fe20003f24270 */
[----:B------:R-:W-:Y:S01]  /*3860*/  @P0 IMAD.MOV.U32 R20, RZ, RZ, R104 ;  /* 0x000000ffff140224 */ /* 0x000fe200078e0068 */
[----:B------:R-:W-:Y:S01]  /*3870*/  BSSY B1, `(.L_x_60) ;  /* 0x000000a000017945 */ /* 0x000fe20003800000 */
[----:B------:R-:W-:Y:S02]  /*3880*/  @P0 IMAD.MOV.U32 R21, RZ, RZ, R105 ;  /* 0x000000ffff150224 */ /* 0x000fe400078e0069 */
        /* <DEDUP_REMOVED lines=8> */
.L_x_61:
[----:B------:R-:W-:Y:S05]  /*3910*/  BSYNC B1 ;  /* 0x0000000000017941 */ /* 0x000fea0003800000 */
.L_x_60:
        /* <DEDUP_REMOVED lines=11> */
.L_x_63:
[----:B------:R-:W-:Y:S05]  /*39d0*/  BSYNC B1 ;  /* 0x0000000000017941 */ /* 0x000fea0003800000 */
.L_x_62:
        /* <DEDUP_REMOVED lines=9> */
.L_x_65:
[----:B------:R-:W-:Y:S05]  /*3a70*/  BSYNC B1 ;  /* 0x0000000000017941 */ /* 0x000fea0003800000 */
.L_x_64:
        /* <DEDUP_REMOVED lines=11> */
.L_x_67:
[----:B------:R-:W-:Y:S05]  /*3b30*/  BSYNC B1 ;  /* 0x0000000000017941 */ /* 0x000fea0003800000 */
.L_x_66:
        /* <DEDUP_REMOVED lines=13> */
.L_x_69:
[----:B------:R-:W-:Y:S05]  /*3c10*/  BSYNC B1 ;  /* 0x0000000000017941 */ /* 0x000fea0003800000 */
.L_x_68:
        /* <DEDUP_REMOVED lines=11> */
.L_x_71:
[----:B------:R-:W-:Y:S05]  /*3cd0*/  BSYNC B1 ;  /* 0x0000000000017941 */ /* 0x000fea0003800000 */
.L_x_70:
        /* <DEDUP_REMOVED lines=9> */
.L_x_73:
[----:B------:R-:W-:Y:S05]  /*3d70*/  BSYNC B1 ;  /* 0x0000000000017941 */ /* 0x000fea0003800000 */
.L_x_72:
[----:B-----5:R-:W-:Y:S01]  /*3d80*/  HADD2.F32 R14, -RZ, R114.H0_H0 ;  /* 0x20000072ff0e7230 */ /* 0x020fe20000004100 */
[----:B------:R-:W-:Y:S01]  /*3d90*/  ISETP.GT.AND P3, PT, R4, 0x30, PT ;  /* 0x000000300400780c */ /* 0x000fe20003f64270 */
[----:B------:R-:W-:Y:S03]  /*3da0*/  BSSY B1, `(.L_x_74) ;  /* 0x0000008000017945 */ /* 0x000fe60003800000 */
[----:B------:R-:W-:-:S04]  /*3db0*/  FMUL R14, R14, R89 ;  /* 0x000000590e0e7220 */ /* 0x000fc80000400000 */
[----:B------:R-:W-:-:S05]  /*3dc0*/  FFMA R14, R79, R88, R14 ;  /* 0x000000584f0e7223 */ /* 0x000fca000000000e */
[----:B------:R-:W-:-:S05]  /*3dd0*/  F2FP.F16.F32.PACK_AB R14, RZ, R14 ;  /* 0x0000000eff0e723e */ /* 0x000fca00000000ff */
[----:B------:R0:W-:Y:S01]  /*3de0*/  @P0 STG.E.U16 desc[UR36][R58.64+0x52], R14 ;  /* 0x0000520e3a000986 */ /* 0x0001e2000c101524 */
[----:B------:R-:W-:-:S13]  /*3df0*/  ISETP.GT.AND P0, PT, R3, RZ, P3 ;  /* 0x000000ff0300720c */ /* 0x000fda0001f04270 */
[----:B0-----:R-:W-:Y:S05]  /*3e00*/  @!P0 BRA `(.L_x_75) ;  /* 0x0000000000048947 */ /* 0x001fea0003800000 */
[----:B------:R0:W5:Y:S02]  /*3e10*/  LDG.E.LTC128B.U16 R114, desc[UR36][R6.64+0x60] ;  /* 0x0000602406727981 */ /* 0x000164000c1e1520 */
.L_x_75:
[----:B------:R-:W-:Y:S05]  /*3e20*/  BSYNC B1 ;  /* 0x0000000000017941 */ /* 0x000fea0003800000 */
.L_x_74:
[----:B-----5:R-:W-:Y:S01]  /*3e30*/  HADD2.F32 R14, -RZ, R114.H0_H0 ;  /* 0x20000072ff0e7230 */ /* 0x020fe20000004100 */
[----:B------:R-:W-:Y:S01]  /*3e40*/  ISETP.GT.AND P2, PT, R4, 0x31, PT ;  /* 0x000000310400780c */ /* 0x000fe20003f44270 */
[----:B------:R-:W-:Y:S01]  /*3e50*/  @P0 IMAD.MOV.U32 R20, RZ, RZ, R104 ;  /* 0x000000ffff140224 */ /* 0x000fe200078e0068 */
[----:B------:R-:W-:Y:S01]  /*3e60*/  BSSY B1, `(.L_x_76) ;  /* 0x0000009000017945 */ /* 0x000fe20003800000 */
[----:B------:R-:W-:Y:S02]  /*3e70*/  @P0 IMAD.MOV.U32 R21, RZ, RZ, R105 ;  /* 0x000000ffff150224 */ /* 0x000fe400078e0069 */
[----:B------:R-:W-:-:S04]  /*3e80*/  FMUL R19, R14, R89 ;  /* 0x000000590e137220 */ /* 0x000fc80000400000 */
[----:B------:R-:W-:-:S05]  /*3e90*/  FFMA R19, R80, R88, R19 ;  /* 0x0000005850137223 */ /* 0x000fca0000000013 */
[----:B------:R-:W-:-:S05]  /*3ea0*/  F2FP.F16.F32.PACK_AB R19, RZ, R19 ;  /* 0x00000013ff13723e */ /* 0x000fca00000000ff */
[----:B------:R0:W-:Y:S01]  /*3eb0*/  @P0 STG.E.U16 desc[UR36][R20.64+0x60], R19 ;  /* 0x0000601314000986 */ /* 0x0001e2000c101524 */
[----:B------:R-:W-:-:S13]  /*3ec0*/  ISETP.GT.AND P0, PT, R3, RZ, P2 ;  /* 0x000000ff0300720c */ /* 0x000fda0001704270 */
[----:B0-----:R-:W-:Y:S05]  /*3ed0*/  @!P0 BRA `(.L_x_77) ;  /* 0x0000000000048947 */ /* 0x001fea0003800000 */
[----:B------:R0:W5:Y:S02]  /*3ee0*/  LDG.E.LTC128B.U16 R114, desc[UR36][R6.64+0x62] ;  /* 0x0000622406727981 */ /* 0x000164000c1e1520 */
.L_x_77:
[----:B------:R-:W-:Y:S05]  /*3ef0*/  BSYNC B1 ;  /* 0x0000000000017941 */ /* 0x000fea0003800000 */
.L_x_76:
        /* <DEDUP_REMOVED lines=11> */
.L_x_79:
[----:B------:R-:W-:Y:S05]  /*3fb0*/  BSYNC B1 ;  /* 0x0000000000017941 */ /* 0x000fea0003800000 */
.L_x_78:
        /* <DEDUP_REMOVED lines=9> */
.L_x_81:
[----:B------:R-:W-:Y:S05]  /*4050*/  BSYNC B1 ;  /* 0x0000000000017941 */ /* 0x000fea0003800000 */
.L_x_80:
        /* <DEDUP_REMOVED lines=10> */
.L_x_83:
[----:B------:R-:W-:Y:S05]  /*4100*/  BSYNC B1 ;  /* 0x0000000000017941 */ /* 0x000fea0003800000 */
.L_x_82:
        /* <DEDUP_REMOVED lines=8> */
[----:B------:R-:W-:-:S05]  /*4190*/  IADD3 R20, P0, R15, R110, RZ ;  /* 0x0000006e0f147210 */ /* 0x000fca0007f1e0ff */
[----:B------:R-:W-:Y:S01]  /*41a0*/  IMAD.X R21, R5, 0x1, R111, P0 ;  /* 0x0000000105157824 */ /* 0x000fe200000e066f */
[----:B------:R-:W-:-:S05]  /*41b0*/  IADD3 R64, P0, R15, R110, RZ ;  /* 0x0000006e0f407210 */ /* 0x000fca0007f1e0ff */
[----:B------:R-:W-:Y:S01]  /*41c0*/  IMAD.X R65, R5, 0x1, R111, P0 ;  /* 0x0000000105417824 */ /* 0x000fe200000e066f */
[----:B------:R-:W-:-:S05]  /*41d0*/  IADD3 R14, P0, R15, R104, RZ ;  /* 0x000000680f0e7210 */ /* 0x000fca0007f1e0ff */
[----:B------:R-:W-:Y:S01]  /*41e0*/  IMAD.X R15, R5, 0x1, R105, P0 ;  /* 0x00000001050f7824 */ /* 0x000fe200000e0669 */
[----:B------:R-:W-:-:S04]  /*41f0*/  ISETP.GT.AND P0, PT, R4, 0x39, PT ;  /* 0x000000390400780c */ /* 0x000fc80003f04270 */
[----:B------:R-:W-:-:S13]  /*4200*/  ISETP.GT.AND P4, PT, R3, RZ, P0 ;  /* 0x000000ff0300720c */ /* 0x000fda0000784270 */
[----:B0-----:R-:W-:Y:S05]  /*4210*/  @!P4 BRA `(.L_x_85) ;  /* 0x000000000004c947 */ /* 0x001fea0003800000 */
[----:B------:R0:W5:Y:S02]  /*4220*/  LDG.E.LTC128B.U16 R114, desc[UR36][R6.64+0x72] ;  /* 0x0000722406727981 */ /* 0x000164000c1e1520 */
.L_x_85:
[----:B------:R-:W-:Y:S05]  /*4230*/  BSYNC B1 ;  /* 0x0000000000017941 */ /* 0x000fea0003800000 */
.L_x_84:
        /* <DEDUP_REMOVED lines=9> */
.L_x_87:
[----:B------:R-:W-:Y:S05]  /*42d0*/  BSYNC B1 ;  /* 0x0000000000017941 */ /* 0x000fea0003800000 */
.L_x_86:
        /* <DEDUP_REMOVED lines=9> */
.L_x_89:
[----:B------:R-:W-:Y:S05]  /*4370*/  BSYNC B1 ;  /* 0x0000000000017941 */ /* 0x000fea0003800000 */
.L_x_88:
[----:B-----5:R-:W-:-:S05]  /*4380*/  HADD2.F32 R4, -RZ, R114.H0_H0 ;  /* 0x20000072ff047230 */ /* 0x020fca0000004100 */
[----:B------:R-:W-:-:S04]  /*4390*/  FMUL R4, R4, R89 ;  /* 0x0000005904047220 */ /* 0x000fc80000400000 */
[----:B------:R-:W-:-:S05]  /*43a0*/  FFMA R4, R87, R88, R4 ;  /* 0x0000005857047223 */ /* 0x000fca0000000004 */
[----:B------:R-:W-:-:S04]  /*43b0*/  F2FP.F16.F32.PACK_AB R4, RZ, R4 ;  /* 0x00000004ff04723e */ /* 0x000fc800000000ff */
[----:B-1-34-:R-:W-:-:S05]  /*43c0*/  PRMT R6, R4, 0x7610, R6 ;  /* 0x0000761004067816 */ /* 0x01afca0000000006 */
[----:B------:R1:W-:Y:S01]  /*43d0*/  @P4 STG.E.U16 desc[UR36][R58.64+0x72], R6 ;  /* 0x000072063a004986 */ /* 0x0003e2000c101524 */
[----:B------:R-:W-:-:S13]  /*43e0*/  ISETP.GT.AND P4, PT, R3, 0x80, P6 ;  /* 0x000000800300780c */ /* 0x000fda0003784270 */
[----:B------:R-:W3:Y:S01]  /*43f0*/  @P4 LDG.E.LTC128B.U16 R114, desc[UR36][R62.64] ;  /* 0x000000243e724981 */ /* 0x000ee2000c1e1520 */
[----:B------:R-:W-:Y:S01]  /*4400*/  BSSY B1, `(.L_x_90) ;  /* 0x000000a000017945 */ /* 0x000fe20003800000 */
[----:B---3--:R-:W-:-:S05]  /*4410*/  HADD2.F32 R4, -RZ, R114.H0_H0 ;  /* 0x20000072ff047230 */ /* 0x008fca0000004100 */
[----:B------:R-:W-:-:S04]  /*4420*/  FMUL R5, R4, R89 ;  /* 0x0000005904057220 */ /* 0x000fc80000400000 */
[----:B------:R-:W-:-:S05]  /*4430*/  FFMA R5, R24, R88, R5 ;  /* 0x0000005818057223 */ /* 0x000fca0000000005 */
[----:B------:R-:W-:-:S05]  /*4440*/  F2FP.F16.F32.PACK_AB R5, RZ, R5 ;  /* 0x00000005ff05723e */ /* 0x000fca00000000ff */
[----:B------:R1:W-:Y:S01]  /*4450*/  @P4 STG.E.U16 desc[UR36][R14.64], R5 ;  /* 0x000000050e004986 */ /* 0x0003e2000c101524 */
[----:B------:R-:W-:-:S04]  /*4460*/  ISETP.NE.AND P4, PT, R117, RZ, PT ;  /* 0x000000ff7500720c */ /* 0x000fc80003f85270 */
[----:B------:R-:W-:-:S13]  /*4470*/  ISETP.GT.AND P4, PT, R3, 0x80, P4 ;  /* 0x000000800300780c */ /* 0x000fda0002784270 */
[----:B-1----:R-:W-:Y:S05]  /*4480*/  @!P4 BRA `(.L_x_91) ;  /* 0x000000000004c947 */ /* 0x002fea0003800000 */
[----:B------:R1:W5:Y:S02]  /*4490*/  LDG.E.LTC128B.U16 R114, desc[UR36][R60.64+0x2] ;  /* 0x000002243c727981 */ /* 0x000364000c1e1520 */
.L_x_91:
[----:B------:R-:W-:Y:S05]  /*44a0*/  BSYNC B1 ;  /* 0x0000000000017941 */ /* 0x000fea0003800000 */
.L_x_90:
[----:B-----5:R-:W-:Y:S01]  /*44b0*/  HADD2.F32 R4, -RZ, R114.H0_H0 ;  /* 0x20000072ff047230 */ /* 0x020fe20000004100 */
[----:B------:R-:W-:Y:S01]  /*44c0*/  ISETP.GT.AND P6, PT, R3, 0x88, P6 ;  /* 0x000000880300780c */ /* 0x000fe200037c4270 */
[----:B------:R-:W-:Y:S01]  /*44d0*/  @P4 IMAD.MOV.U32 R5, RZ, RZ, R15 ;  /* 0x000000ffff054224 */ /* 0x000fe200078e000f */
[----:B------:R-:W-:Y:S02]  /*44e0*/  BSSY B1, `(.L_x_92) ;  /* 0x0000009000017945 */ /* 0x000fe40003800000 */
[----:B------:R-:W-:-:S04]  /*44f0*/  FMUL R4, R4, R89 ;  /* 0x0000005904047220 */ /* 0x000fc80000400000 */
[----:B------:R-:W-:-:S05]  /*4500*/  FFMA R4, R25, R88, R4 ;  /* 0x0000005819047223 */ /* 0x000fca0000000004 */
[----:B------:R-:W-:-:S04]  /*4510*/  F2FP.F16.F32.PACK_AB R4, RZ, R4 ;  /* 0x00000004ff04723e */ /* 0x000fc800000000ff */
[----:B------:R-:W-:Y:S01]  /*4520*/  PRMT R6, R4, 0x7610, R6 ;  /* 0x0000761004067816 */ /* 0x000fe20000000006 */
[----:B------:R-:W-:-:S05]  /*4530*/  @P4 IMAD.MOV.U32 R4, RZ, RZ, R14 ;  /* 0x000000ffff044224 */ /* 0x000fca00078e000e */
[----:B------:R3:W-:Y:S01]  /*4540*/  @P4 STG.E.U16 desc[UR36][R4.64+0x2], R6 ;  /* 0x0000020604004986 */ /* 0x0007e2000c101524 */
[----:B------:R-:W-:Y:S05]  /*4550*/  @!P6 BRA `(.L_x_93) ;  /* 0x000000000004e947 */ /* 0x000fea0003800000 */
[----:B------:R4:W5:Y:S02]  /*4560*/  LDG.E.LTC128B.U16 R114, desc[UR36][R8.64] ;  /* 0x0000002408727981 */ /* 0x000964000c1e1520 */
.L_x_93:
[----:B------:R-:W-:Y:S05]  /*4570*/  BSYNC B1 ;  /* 0x0000000000017941 */ /* 0x000fea0003800000 */
.L_x_92:
[----:B---3-5:R-:W-:Y:S01]  /*4580*/  HADD2.F32 R4, -RZ, R114.H0_H0 ;  /* 0x20000072ff047230 */ /* 0x028fe20000004100 */
[----:B------:R-:W-:Y:S01]  /*4590*/  ISETP.NE.AND P4, PT, R117, RZ, PT ;  /* 0x000000ff7500720c */ /* 0x000fe20003f85270 */
[----:B------:R-:W-:Y:S03]  /*45a0*/  BSSY B1, `(.L_x_94) ;  /* 0x0000008000017945 */ /* 0x000fe60003800000 */
[----:B------:R-:W-:Y:S01]  /*45b0*/  FMUL R5, R4, R89 ;  /* 0x0000005904057220 */ /* 0x000fe20000400000 */
[----:B------:R-:W-:-:S03]  /*45c0*/  ISETP.GT.AND P4, PT, R3, 0x88, P4 ;  /* 0x000000880300780c */ /* 0x000fc60002784270 */
[----:B------:R-:W-:-:S05]  /*45d0*/  FFMA R5, R26, R88, R5 ;  /* 0x000000581a057223 */ /* 0x000fca0000000005 */
[----:B------:R-:W-:-:S05]  /*45e0*/  F2FP.F16.F32.PACK_AB R5, RZ, R5 ;  /* 0x00000005ff05723e */ /* 0x000fca00000000ff */
[----:B------:R3:W-:Y:S01]  /*45f0*/  @P6 STG.E.U16 desc[UR36][R20.64], R5 ;  /* 0x0000000514006986 */ /* 0x0007e2000c101524 */
[----:B------:R-:W-:Y:S05]  /*4600*/  @!P4 BRA `(.L_x_95) ;  /* 0x000000000004c947 */ /* 0x000fea0003800000 */
[----:B------:R0:W5:Y:S02]  /*4610*/  LDG.E.LTC128B.U16 R114, desc[UR36][R12.64+0x2] ;  /* 0x000002240c727981 */ /* 0x000164000c1e1520 */
.L_x_95:
[----:B------:R-:W-:Y:S05]  /*4620*/  BSYNC B1 ;  /* 0x0000000000017941 */ /* 0x000fea0003800000 */
.L_x_94:
[----:B-----5:R-:W-:Y:S01]  /*4630*/  HADD2.F32 R4, -RZ, R114.H0_H0 ;  /* 0x20000072ff047230 */ /* 0x020fe20000004100 */
[----:B------:R-:W-:Y:S01]  /*4640*/  ISETP.NE.AND P6, PT, R115, RZ, PT ;  /* 0x000000ff7300720c */ /* 0x000fe20003fc5270 */
[----:B------:R-:W-:Y:S03]  /*4650*/  BSSY B1, `(.L_x_96) ;  /* 0x0000008000017945 */ /* 0x000fe60003800000 */
[----:B------:R-:W-:-:S04]  /*4660*/  FMUL R4, R4, R89 ;  /* 0x0000005904047220 */ /* 0x000fc80000400000 */
[----:B------:R-:W-:-:S05]  /*4670*/  FFMA R4, R27, R88, R4 ;  /* 0x000000581b047223 */ /* 0x000fca0000000004 */
[----:B------:R-:W-:-:S05]  /*4680*/  F2FP.F16.F32.PACK_AB R4, RZ, R4 ;  /* 0x00000004ff04723e */ /* 0x000fca00000000ff */
[----:B------:R0:W-:Y:S01]  /*4690*/  @P4 STG.E.U16 desc[UR36][R64.64+0x2], R4 ;  /* 0x0000020440004986 */ /* 0x0001e2000c101524 */
[----:B------:R-:W-:-:S13]  /*46a0*/  ISETP.GT.AND P4, PT, R3, 0x80, P6 ;  /* 0x000000800300780c */ /* 0x000fda0003784270 */
[----:B0-----:R-:W-:Y:S05]  /*46b0*/  @!P4 BRA `(.L_x_97) ;  /* 0x000000000004c947 */ /* 0x001fea0003800000 */
[----:B------:R0:W5:Y:S02]  /*46c0*/  LDG.E.LTC128B.U16 R114, desc[UR36][R60.64+0x10] ;  /* 0x000010243c727981 */ /* 0x000164000c1e1520 */
.L_x_97:
[----:B------:R-:W-:Y:S05]  /*46d0*/  BSYNC B1 ;  /* 0x0000000000017941 */ /* 0x000fea0003800000 */
.L_x_96:
[----:B-----5:R-:W-:Y:S01]  /*46e0*/  HADD2.F32 R4, -RZ, R114.H0_H0 ;  /* 0x20000072ff047230 */ /* 0x020fe20000004100 */
[----:B------:R-:W-:Y:S01]  /*46f0*/  ISETP.NE.AND P6, PT, R118, RZ, PT ;  /* 0x000000ff7600720c */ /* 0x000fe20003fc5270 */
[----:B------:R-:W-:Y:S03]  /*4700*/  BSSY B1, `(.L_x_98) ;  /* 0x000000b000017945 */ /* 0x000fe60003800000 */
[----:B---3--:R-:W-:Y:S01]  /*4710*/  FMUL R5, R4, R89 ;  /* 0x0000005904057220 */ /* 0x008fe20000400000 */
[----:B------:R-:W-:-:S03]  /*4720*/  @P4 IMAD.MOV.U32 R4, RZ, RZ, R14 ;  /* 0x000000ffff044224 */ /* 0x000fc600078e000e */
[----:B------:R-:W-:-:S05]  /*4730*/  FFMA R5, R28, R88, R5 ;  /* 0x000000581c057223 */ /* 0x000fca0000000005 */
[----:B------:R-:W-:-:S04]  /*4740*/  F2FP.F16.F32.PACK_AB R5, RZ, R5 ;  /* 0x00000005ff05723e */ /* 0x000fc800000000ff */
[----:B------:R-:W-:Y:S01]  /*4750*/  PRMT R6, R5, 0x7610, R6 ;  /* 0x0000761005067816 */ /* 0x000fe20000000006 */
[----:B------:R-:W-:-:S05]  /*4760*/  @P4 IMAD.MOV.U32 R5, RZ, RZ, R15 ;  /* 0x000000ffff054224 */ /* 0x000fca00078e000f */
[----:B------:R3:W-:Y:S01]  /*4770*/  @P4 STG.E.U16 desc[UR36][R4.64+0x10], R6 ;  /* 0x0000100604004986 */ /* 0x0007e2000c101524 */
[----:B------:R-:W-:-:S13]  /*4780*/  ISETP.GT.AND P4, PT, R3, 0x80, P6 ;  /* 0x000000800300780c */ /* 0x000fda0003784270 */
[----:B---3--:R-:W-:Y:S05]  /*4790*/  @!P4 BRA `(.L_x_99) ;  /* 0x000000000004c947 */ /* 0x008fea0003800000 */
[----:B------:R3:W5:Y:S02]  /*47a0*/  LDG.E.LTC128B.U16 R114, desc[UR36][R60.64+0x12] ;  /* 0x000012243c727981 */ /* 0x000764000c1e1520 */
.L_x_99:
[----:B------:R-:W-:Y:S05]  /*47b0*/  BSYNC B1 ;  /* 0x0000000000017941 */ /* 0x000fea0003800000 */
.L_x_98:
[----:B-----5:R-:W-:Y:S01]  /*47c0*/  HADD2.F32 R4, -RZ, R114.H0_H0 ;  /* 0x20000072ff047230 */ /* 0x020fe20000004100 */
[----:B------:R-:W-:Y:S01]  /*47d0*/  BSSY B1, `(.L_x_100) ;  /* 0x000000c000017945 */ /* 0x000fe20003800000 */
[----:B------:R-:W-:-:S03]  /*47e0*/  @P4 IMAD.MOV.U32 R5, RZ, RZ, R15 ;  /* 0x000000ffff054224 */ /* 0x000fc600078e000f */
[----:B------:R-:W-:-:S04]  /*47f0*/  FMUL R4, R4, R89 ;  /* 0x0000005904047220 */ /* 0x000fc80000400000 */
[----:B------:R-:W-:-:S05]  /*4800*/  FFMA R4, R29, R88, R4 ;  /* 0x000000581d047223 */ /* 0x000fca0000000004 */
[----:B------:R-:W-:-:S04]  /*4810*/  F2FP.F16.F32.PACK_AB R4, RZ, R4 ;  /* 0x00000004ff04723e */ /* 0x000fc800000000ff */
[----:B------:R-:W-:Y:S01]  /*4820*/  PRMT R6, R4, 0x7610, R6 ;  /* 0x0000761004067816 */ /* 0x000fe20000000006 */
[----:B------:R-:W-:-:S05]  /*4830*/  @P4 IMAD.MOV.U32 R4, RZ, RZ, R14 ;  /* 0x000000ffff044224 */ /* 0x000fca00078e000e */
[----:B------:R0:W-:Y:S01]  /*4840*/  @P4 STG.E.U16 desc[UR36][R4.64+0x12], R6 ;  /* 0x0000120604004986 */ /* 0x0001e2000c101524 */
[----:B------:R-:W-:-:S04]  /*4850*/  ISETP.NE.AND P4, PT, R115, RZ, PT ;  /* 0x000000ff7300720c */ /* 0x000fc80003f85270 */
[----:B------:R-:W-:-:S13]  /*4860*/  ISETP.GT.AND P4, PT, R3, 0x88, P4 ;  /* 0x000000880300780c */ /* 0x000fda0002784270 */
[----:B0-----:R-:W-:Y:S05]  /*4870*/  @!P4 BRA `(.L_x_101) ;  /* 0x000000000004c947 */ /* 0x001fea0003800000 */
[----:B------:R0:W5:Y:S02]  /*4880*/  LDG.E.LTC128B.U16 R114, desc[UR36][R12.64+0x10] ;  /* 0x000010240c727981 */ /* 0x000164000c1e1520 */
.L_x_101:
[----:B------:R-:W-:Y:S05]  /*4890*/  BSYNC B1 ;  /* 0x0000000000017941 */ /* 0x000fea0003800000 */
.L_x_100:
        /* <DEDUP_REMOVED lines=9> */
.L_x_103:
[----:B------:R-:W-:Y:S05]  /*4930*/  BSYNC B1 ;  /* 0x0000000000017941 */ /* 0x000fea0003800000 */
.L_x_102:
[----:B-----5:R-:W-:Y:S01]  /*4940*/  HADD2.F32 R4, -RZ, R114.H0_H0 ;  /* 0x20000072ff047230 */ /* 0x020fe20000004100 */
[----:B------:R-:W-:Y:S01]  /*4950*/  ISETP.NE.AND P6, PT, R119, RZ, PT ;  /* 0x000000ff7700720c */ /* 0x000fe20003fc5270 */
        /* <DEDUP_REMOVED lines=8> */
[----:B------:R-:W-:-:S13]  /*49e0*/  ISETP.GT.AND P4, PT, R3, 0x80, P6 ;  /* 0x000000800300780c */ /* 0x000fda0003784270 */
[----:B0-----:R-:W-:Y:S05]  /*49f0*/  @!P4 BRA `(.L_x_105) ;  /* 0x000000000004c947 */ /* 0x001fea0003800000 */
[----:B------:R0:W5:Y:S02]  /*4a00*/  LDG.E.LTC128B.U16 R114, desc[UR36][R60.64+0x20] ;  /* 0x000020243c727981 */ /* 0x000164000c1e1520 */
.L_x_105:
[----:B------:R-:W-:Y:S05]  /*4a10*/  BSYNC B1 ;  /* 0x0000000000017941 */ /* 0x000fea0003800000 */
.L_x_104:
[----:B-----5:R-:W-:Y:S01]  /*4a20*/  HADD2.F32 R4, -RZ, R114.H0_H0 ;  /* 0x20000072ff047230 */ /* 0x020fe20000004100 */
[----:B------:R-:W-:Y:S01]  /*4a30*/  ISETP.NE.AND P6, PT, R101, RZ, PT ;  /* 0x000000ff6500720c */ /* 0x000fe20003fc5270 */
[----:B------:R-:W-:Y:S03]  /*4a40*/  BSSY B1, `(.L_x_106) ;  /* 0x000000b000017945 */ /* 0x000fe60003800000 */
[----:B------:R-:W-:Y:S01]  /*4a50*/  FMUL R5, R4, R89 ;  /* 0x0000005904057220 */ /* 0x000fe20000400000 */
[----:B------:R-:W-:-:S03]  /*4a60*/  @P4 IMAD.MOV.U32 R4, RZ, RZ, R14 ;  /* 0x000000ffff044224 */ /* 0x000fc600078e000e */
        /* <DEDUP_REMOVED lines=8> */
.L_x_107:
[----:B------:R-:W-:Y:S05]  /*4af0*/  BSYNC B1 ;  /* 0x0000000000017941 */ /* 0x000fea0003800000 */
.L_x_106:
        /* <DEDUP_REMOVED lines=13> */
.L_x_109:
[----:B------:R-:W-:Y:S05]  /*4bd0*/  BSYNC B1 ;  /* 0x0000000000017941 */ /* 0x000fea0003800000 */
.L_x_108:
[----:B-----5:R-:W-:Y:S01]  /*4be0*/  HADD2.F32 R4, -RZ, R114.H0_H0 ;  /* 0x20000072ff047230 */ /* 0x020fe20000004100 */
[----:B------:R-:W-:Y:S04]  /*4bf0*/  BSSY B1, `(.L_x_110) ;  /* 0x000000b000017945 */ /* 0x000fe80003800000 */
        /* <DEDUP_REMOVED lines=10> */
.L_x_111:
[----:B------:R-:W-:Y:S05]  /*4ca0*/  BSYNC B1 ;  /* 0x0000000000017941 */ /* 0x000fea0003800000 */
.L_x_110:
        /* <DEDUP_REMOVED lines=13> */
.L_x_113:
[----:B------:R-:W-:Y:S05]  /*4d80*/  BSYNC B1 ;  /* 0x0000000000017941 */ /* 0x000fea0003800000 */
.L_x_112:
        /* <DEDUP_REMOVED lines=13> */
.L_x_115:
[----:B------:R-:W-:Y:S05]  /*4e60*/  BSYNC B1 ;  /* 0x0000000000017941 */ /* 0x000fea0003800000 */
.L_x_114:
        /* <DEDUP_REMOVED lines=13> */
.L_x_117:
[----:B------:R-:W-:Y:S05]  /*4f40*/  BSYNC B1 ;  /* 0x0000000000017941 */ /* 0x000fea0003800000 */
.L_x_116:
        /* <DEDUP_REMOVED lines=12> */
.L_x_119:
[----:B------:R-:W-:Y:S05]  /*5010*/  BSYNC B1 ;  /* 0x0000000000017941 */ /* 0x000fea0003800000 */
.L_x_118:
        /* <DEDUP_REMOVED lines=13> */
.L_x_121:
[----:B------:R-:W-:Y:S05]  /*50f0*/  BSYNC B1 ;  /* 0x0000000000017941 */ /* 0x000fea0003800000 */
.L_x_120:
        /* <DEDUP_REMOVED lines=13> */
.L_x_123:
[----:B------:R-:W-:Y:S05]  /*51d0*/  BSYNC B1 ;  /* 0x0000000000017941 */ /* 0x000fea0003800000 */
.L_x_122:
        /* <DEDUP_REMOVED lines=13> */
.L_x_125:
[----:B------:R-:W-:Y:S05]  /*52b0*/  BSYNC B1 ;  /* 0x0000000000017941 */ /* 0x000fea0003800000 */
.L_x_124:
        /* <DEDUP_REMOVED lines=12> */
.L_x_127:
[----:B------:R-:W-:Y:S05]  /*5380*/  BSYNC B1 ;  /* 0x0000000000017941 */ /* 0x000fea0003800000 */
.L_x_126:
        /* <DEDUP_REMOVED lines=13> */
.L_x_129:
[----:B------:R-:W-:Y:S05]  /*5460*/  BSYNC B1 ;  /* 0x0000000000017941 */ /* 0x000fea0003800000 */
.L_x_128:
        /* <DEDUP_REMOVED lines=12> */
.L_x_131:
[----:B------:R-:W-:Y:S05]  /*5530*/  BSYNC B1 ;  /* 0x0000000000017941 */ /* 0x000fea0003800000 */
.L_x_130:
        /* <DEDUP_REMOVED lines=12> */
.L_x_133:
[----:B------:R-:W-:Y:S05]  /*5600*/  BSYNC B1 ;  /* 0x0000000000017941 */ /* 0x000fea0003800000 */
.L_x_132:
[----:B-----5:R-:W-:Y:S01]  /*5610*/  HADD2.F32 R4, -RZ, R114.H0_H0 ;  /* 0x20000072ff047230 */ /* 0x020fe20000004100 */
[----:B------:R-:W-:Y:S01]  /*5620*/  ISETP.GT.AND P5, PT, R3, 0x88, P5 ;  /* 0x000000880300780c */ /* 0x000fe20002fa4270 */
        /* <DEDUP_REMOVED lines=8> */
[----:B------:R-:W-:Y:S05]  /*56b0*/  @!P5 BRA `(.L_x_135) ;  /* 0x000000000004d947 */ /* 0x000fea0003800000 */
[----:B------:R0:W5:Y:S02]  /*56c0*/  LDG.E.LTC128B.U16 R114, desc[UR36][R12.64+0x52] ;  /* 0x000052240c727981 */ /* 0x000164000c1e1520 */
.L_x_135:
[----:B------:R-:W-:Y:S05]  /*56d0*/  BSYNC B1 ;  /* 0x0000000000017941 */ /* 0x000fea0003800000 */
.L_x_134:
[----:B0----5:R-:W-:Y:S01]  /*56e0*/  HADD2.F32 R4, -RZ, R114.H0_H0 ;  /* 0x20000072ff047230 */ /* 0x021fe20000004100 */
        /* <DEDUP_REMOVED lines=11> */
.L_x_137:
[----:B------:R-:W-:Y:S05]  /*57a0*/  BSYNC B1 ;  /* 0x0000000000017941 */ /* 0x000fea0003800000 */
.L_x_136:
[----:B0----5:R-:W-:Y:S01]  /*57b0*/  HADD2.F32 R4, -RZ, R114.H0_H0 ;  /* 0x20000072ff047230 */ /* 0x021fe20000004100 */
        /* <DEDUP_REMOVED lines=11> */
.L_x_139:
[----:B------:R-:W-:Y:S05]  /*5870*/  BSYNC B1 ;  /* 0x0000000000017941 */ /* 0x000fea0003800000 */
.L_x_138:
        /* <DEDUP_REMOVED lines=12> */
.L_x_141:
[----:B------:R-:W-:Y:S05]  /*5940*/  BSYNC B1 ;  /* 0x0000000000017941 */ /* 0x000fea0003800000 */
.L_x_140:
        /* <DEDUP_REMOVED lines=12> */
.L_x_143:
[----:B------:R-:W-:Y:S05]  /*5a10*/  BSYNC B1 ;  /* 0x0000000000017941 */ /* 0x000fea0003800000 */
.L_x_142:
        /* <DEDUP_REMOVED lines=12> */
.L_x_145:
[----:B------:R-:W-:Y:S05]  /*5ae0*/  BSYNC B1 ;  /* 0x0000000000017941 */ /* 0x000fea0003800000 */
.L_x_144:
        /* <DEDUP_REMOVED lines=12> */
.L_x_147:
[----:B------:R-:W-:Y:S05]  /*5bb0*/  BSYNC B1 ;  /* 0x0000000000017941 */ /* 0x000fea0003800000 */
.L_x_146:
        /* <DEDUP_REMOVED lines=9> */
.L_x_149:
[----:B------:R-:W-:Y:S05]  /*5c50*/  BSYNC B1 ;  /* 0x0000000000017941 */ /* 0x000fea0003800000 */
.L_x_148:
        /* <DEDUP_REMOVED lines=12> */
.L_x_151:
[----:B------:R-:W-:Y:S05]  /*5d20*/  BSYNC B1 ;  /* 0x0000000000017941 */ /* 0x000fea0003800000 */
.L_x_150:
[----:B------:R-:W-:Y:S05]  /*5d30*/  @!P0 BRA `(.L_x_152) ;  /* 0x0000001400848947 */ /* 0x000fea0003800000 */
[----:B-----5:R-:W-:-:S05]  /*5d40*/  HADD2.F32 R114, -RZ, R114.H0_H0 ;  /* 0x20000072ff727230 */ /* 0x020fca0000004100 */
[----:B------:R-:W-:-:S04]  /*5d50*/  FMUL R114, R114, R89 ;  /* 0x0000005972727220 */ /* 0x000fc80000400000 */
[----:B------:R-:W-:-:S05]  /*5d60*/  FFMA R114, R55, R88, R114 ;  /* 0x0000005837727223 */ /* 0x000fca0000000072 */
[----:B------:R-:W-:-:S05]  /*5d70*/  F2FP.F16.F32.PACK_AB R114, RZ, R114 ;  /* 0x00000072ff72723e */ /* 0x000fca00000000ff */
[----:B------:R0:W-:Y:S01]  /*5d80*/  STG.E.U16 desc[UR36][R10.64+0x72], R114 ;  /* 0x000072720a007986 */ /* 0x0001e2000c101524 */
[----:B------:R-:W-:Y:S05]  /*5d90*/  BRA `(.L_x_152) ;  /* 0x00000014006c7947 */ /* 0x000fea0003800000 */
.L_x_29:
[----:B------:R-:W-:Y:S01]  /*5da0*/  ULDC.64 UR4, c[0x0][0x5c0] ;  /* 0x0001700000047ab9 */ /* 0x000fe20000000a00 */
[-C--:B------:R-:W-:Y:S01]  /*5db0*/  FMUL R56, R56, R88.reuse ;  /* 0x0000005838387220 */ /* 0x080fe20000400000 */
[----:B------:R-:W-:Y:S01]  /*5dc0*/  LEA R10, P1, R112, UR4, 0x1 ;  /* 0x00000004700a7c11 */ /* 0x000fe2000f8208ff */
[----:B------:R-:W-:Y:S01]  /*5dd0*/  IMAD.SHL.U32 R7, R94, 0x2, RZ ;  /* 0x000000025e077824 */ /* 0x000fe200078e00ff */
[----:B------:R-:W-:Y:S01]  /*5de0*/  ISETP.GT.AND P3, PT, R4, 0x1, PT ;  /* 0x000000010400780c */ /* 0x000fe20003f64270 */
[----:B------:R-:W-:Y:S01]  /*5df0*/  FMUL R57, R57, R88 ;  /* 0x0000005839397220 */ /* 0x000fe20000400000 */
[----:B------:R-:W-:Y:S01]  /*5e00*/  F2FP.F16.F32.PACK_AB R56, RZ, R56 ;  /* 0x00000038ff38723e */ /* 0x000fe200000000ff */
[-C--:B------:R-:W-:Y:S01]  /*5e10*/  FMUL R58, R58, R88.reuse ;  /* 0x000000583a3a7220 */ /* 0x080fe20000400000 */
[----:B------:R-:W-:Y:S01]  /*5e20*/  LEA.HI.X R11, R112, UR5, R105, 0x1, P1 ;  /* 0x00000005700b7c11 */ /* 0x000fe200088f0c69 */
[-C--:B------:R-:W-:Y:S01]  /*5e30*/  FMUL R59, R59, R88.reuse ;  /* 0x000000583b3b7220 */ /* 0x080fe20000400000 */
[----:B------:R-:W-:Y:S01]  /*5e40*/  ISETP.GT.AND P1, PT, R3, RZ, P3 ;  /* 0x000000ff0300720c */ /* 0x000fe20001f24270 */
[----:B------:R-:W-:Y:S01]  /*5e50*/  IMAD.SHL.U32 R19, R95, 0x2, RZ ;  /* 0x000000025f137824 */ /* 0x000fe200078e00ff */
[----:B------:R-:W-:Y:S01]  /*5e60*/  ISETP.GT.AND P2, PT, R3, 0x8, P6 ;  /* 0x000000080300780c */ /* 0x000fe20003744270 */
[----:B------:R-:W-:Y:S01]  /*5e70*/  @P0 STG.E.U16 desc[UR36][R10.64], R56 ;  /* 0x000000380a000986 */ /* 0x000fe2000c101524 */
[----:B------:R-:W-:Y:S01]  /*5e80*/  SHF.L.U64.HI R5, R94, 0x1, R93 ;  /* 0x000000015e057819 */ /* 0x000fe2000001025d */
[----:B------:R-:W-:Y:S01]  /*5e90*/  FMUL R60, R60, R88 ;  /* 0x000000583c3c7220 */ /* 0x000fe20000400000 */
[----:B------:R-:W-:Y:S01]  /*5ea0*/  IADD3 R8, P0, R7, R10, RZ ;  /* 0x0000000a07087210 */ /* 0x000fe20007f1e0ff */
[-C--:B------:R-:W-:Y:S01]  /*5eb0*/  FMUL R61, R61, R88.reuse ;  /* 0x000000583d3d7220 */ /* 0x080fe20000400000 */
[----:B------:R-:W-:Y:S01]  /*5ec0*/  F2FP.F16.F32.PACK_AB R57, RZ, R57 ;  /* 0x00000039ff39723e */ /* 0x000fe200000000ff */
[----:B------:R-:W-:Y:S01]  /*5ed0*/  FMUL R63, R63, R88 ;  /* 0x000000583f3f7220 */ /* 0x000fe20000400000 */
[----:B------:R-:W-:Y:S01]  /*5ee0*/  F2FP.F16.F32.PACK_AB R58, RZ, R58 ;  /* 0x0000003aff3a723e */ /* 0x000fe200000000ff */
[----:B------:R-:W-:Y:S01]  /*5ef0*/  IMAD.X R9, R5, 0x1, R11, P0 ;  /* 0x0000000105097824 */ /* 0x000fe200000e060b */
[----:B------:R-:W-:Y:S01]  /*5f00*/  ISETP.GT.AND P0, PT, R3, 0x8, P3 ;  /* 0x000000080300780c */ /* 0x000fe20001f04270 */
[----:B------:R-:W-:Y:S01]  /*5f10*/  @P1 STG.E.U16 desc[UR36][R10.64+0x2], R57 ;  /* 0x000002390a001986 */ /* 0x000fe2000c101524 */
[----:B------:R-:W-:Y:S01]  /*5f20*/  F2FP.F16.F32.PACK_AB R59, RZ, R59 ;  /* 0x0000003bff3b723e */ /* 0x000fe200000000ff */
[----:B------:R-:W-:Y:S01]  /*5f30*/  FMUL R62, R62, R88 ;  /* 0x000000583e3e7220 */ /* 0x000fe20000400000 */
[----:B------:R-:W-:Y:S01]  /*5f40*/  SHF.L.U64.HI R13, R95, 0x1, R92 ;  /* 0x000000015f0d7819 */ /* 0x000fe2000001025c */
[----:B------:R-:W-:Y:S01]  /*5f50*/  @P2 STG.E.U16 desc[UR36][R8.64], R58 ;  /* 0x0000003a08002986 */ /* 0x000fe2000c101524 */
[----:B------:R-:W-:Y:S01]  /*5f60*/  IADD3 R6, P1, P2, R19, R10, R7 ;  /* 0x0000000a13067210 */ /* 0x000fe20007a3e007 */
[-C--:B------:R-:W-:Y:S01]  /*5f70*/  FMUL R64, R64, R88.reuse ;  /* 0x0000005840407220 */ /* 0x080fe20000400000 */
[C---:B------:R-:W-:Y:S01]  /*5f80*/  ISETP.GT.AND P4, PT, R4.reuse, 0x8, PT ;  /* 0x000000080400780c */ /* 0x040fe20003f84270 */
[-C--:B------:R-:W-:Y:S01]  /*5f90*/  FMUL R65, R65, R88.reuse ;  /* 0x0000005841417220 */ /* 0x080fe20000400000 */
[----:B------:R-:W-:Y:S01]  /*5fa0*/  ISETP.GT.AND P3, PT, R4, 0x9, PT ;  /* 0x000000090400780c */ /* 0x000fe20003f64270 */
[-C--:B------:R-:W-:Y:S01]  /*5fb0*/  FMUL R66, R66, R88.reuse ;  /* 0x0000005842427220 */ /* 0x080fe20000400000 */
[----:B------:R-:W-:Y:S01]  /*5fc0*/  IADD3.X R7, R13, R11, R5, P1, P2 ;  /* 0x0000000b0d077210 */ /* 0x000fe20000fe4405 */
[----:B------:R-:W-:Y:S01]  /*5fd0*/  @P0 STG.E.U16 desc[UR36][R8.64+0x2], R59 ;  /* 0x0000023b08000986 */ /* 0x000fe2000c101524 */
[----:B------:R-:W-:Y:S01]  /*5fe0*/  ISETP.GT.AND P1, PT, R3, RZ, P4 ;  /* 0x000000ff0300720c */ /* 0x000fe20002724270 */
[-C--:B------:R-:W-:Y:S01]  /*5ff0*/  FMUL R67, R67, R88.reuse ;  /* 0x0000005843437220 */ /* 0x080fe20000400000 */
[----:B------:R-:W-:Y:S01]  /*6000*/  ISETP.GT.AND P0, PT, R3, RZ, P3 ;  /* 0x000000ff0300720c */ /* 0x000fe20001f04270 */
[----:B------:R-:W-:Y:S01]  /*6010*/  FMUL R68, R68, R88 ;  /* 0x0000005844447220 */ /* 0x000fe20000400000 */
[----:B------:R-:W-:Y:S01]  /*6020*/  F2FP.F16.F32.PACK_AB R60, RZ, R60 ;  /* 0x0000003cff3c723e */ /* 0x000fe200000000ff */
[-C--:B------:R-:W-:Y:S01]  /*6030*/  FMUL R69, R69, R88.reuse ;  /* 0x0000005845457220 */ /* 0x080fe20000400000 */
[----:B------:R-:W-:Y:S01]  /*6040*/  F2FP.F16.F32.PACK_AB R61, RZ, R61 ;  /* 0x0000003dff3d723e */ /* 0x000fe200000000ff */
[-C--:B------:R-:W-:Y:S01]  /*6050*/  FMUL R70, R70, R88.reuse ;  /* 0x0000005846467220 */ /* 0x080fe20000400000 */
[----:B------:R-:W-:Y:S01]  /*6060*/  F2FP.F16.F32.PACK_AB R63, RZ, R63 ;  /* 0x0000003fff3f723e */ /* 0x000fe200000000ff */
[----:B------:R-:W-:Y:S01]  /*6070*/  FMUL R71, R71, R88 ;  /* 0x0000005847477220 */ /* 0x000fe20000400000 */
[----:B------:R-:W-:Y:S01]  /*6080*/  F2FP.F16.F32.PACK_AB R62, RZ, R62 ;  /* 0x0000003eff3e723e */ /* 0x000fe200000000ff */
[----:B------:R-:W-:Y:S01]  /*6090*/  FMUL R72, R72, R88 ;  /* 0x0000005848487220 */ /* 0x000fe20000400000 */
[----:B------:R-:W-:Y:S01]  /*60a0*/  F2FP.F16.F32.PACK_AB R64, RZ, R64 ;  /* 0x00000040ff40723e */ /* 0x000fe200000000ff */
[----:B------:R-:W-:Y:S01]  /*60b0*/  @P1 STG.E.U16 desc[UR36][R10.64+0x10], R60 ;  /* 0x0000103c0a001986 */ /* 0x000fe2000c101524 */
[----:B------:R-:W-:Y:S01]  /*60c0*/  ISETP.GT.AND P1, PT, R3, 0x8, P4 ;  /* 0x000000080300780c */ /* 0x000fe20002724270 */
[-C--:B------:R-:W-:Y:S01]  /*60d0*/  FMUL R73, R73, R88.reuse ;  /* 0x0000005849497220 */ /* 0x080fe20000400000 */
[----:B------:R-:W-:Y:S01]  /*60e0*/  ISETP.GT.AND P2, PT, R4, 0x11, PT ;  /* 0x000000110400780c */ /* 0x000fe20003f44270 */
[----:B------:R-:W-:Y:S01]  /*60f0*/  @P0 STG.E.U16 desc[UR36][R10.64+0x12], R61 ;  /* 0x0000123d0a000986 */ /* 0x000fe2000c101524 */
[----:B------:R-:W-:Y:S01]  /*6100*/  ISETP.GT.AND P0, PT, R3, 0x8, P3 ;  /* 0x000000080300780c */ /* 0x000fe20001f04270 */
[-C--:B------:R-:W-:Y:S01]  /*6110*/  FMUL R74, R74, R88.reuse ;  /* 0x000000584a4a7220 */ /* 0x080fe20000400000 */
[----:B------:R-:W-:Y:S01]  /*6120*/  ISETP.GT.AND P3, PT, R4, 0x10, PT ;  /* 0x000000100400780c */ /* 0x000fe20003f64270 */
[-C--:B------:R-:W-:Y:S01]  /*6130*/  FMUL R75, R75, R88.reuse ;  /* 0x000000584b4b7220 */ /* 0x080fe20000400000 */
[----:B------:R-:W-:Y:S01]  /*6140*/  F2FP.F16.F32.PACK_AB R65, RZ, R65 ;  /* 0x00000041ff41723e */ /* 0x000fe200000000ff */
[----:B------:R-:W-:Y:S01]  /*6150*/  FMUL R76, R76, R88 ;  /* 0x000000584c4c7220 */ /* 0x000fe20000400000 */
[----:B------:R-:W-:Y:S01]  /*6160*/  F2FP.F16.F32.PACK_AB R66, RZ, R66 ;  /* 0x00000042ff42723e */ /* 0x000fe200000000ff */
[----:B------:R-:W-:Y:S01]  /*6170*/  FMUL R77, R77, R88 ;  /* 0x000000584d4d7220 */ /* 0x000fe20000400000 */
[----:B------:R-:W-:Y:S01]  /*6180*/  F2FP.F16.F32.PACK_AB R67, RZ, R67 ;  /* 0x00000043ff43723e */ /* 0x000fe200000000ff */
[----:B------:R-:W-:Y:S01]  /*6190*/  @P1 STG.E.U16 desc[UR36][R8.64+0x10], R62 ;  /* 0x0000103e08001986 */ /* 0x000fe2000c101524 */
[----:B------:R-:W-:Y:S01]  /*61a0*/  F2FP.F16.F32.PACK_AB R68, RZ, R68 ;  /* 0x00000044ff44723e */ /* 0x000fe200000000ff */
[-C--:B------:R-:W-:Y:S01]  /*61b0*/  FMUL R78, R78, R88.reuse ;  /* 0x000000584e4e7220 */ /* 0x080fe20000400000 */
[----:B------:R-:W-:Y:S01]  /*61c0*/  ISETP.GT.AND P1, PT, R4, 0x19, PT ;  /* 0x000000190400780c */ /* 0x000fe20003f24270 */
[----:B------:R-:W-:Y:S01]  /*61d0*/  @P0 STG.E.U16 desc[UR36][R8.64+0x12], R63 ;  /* 0x0000123f08000986 */ /* 0x000fe2000c101524 */
[----:B------:R-:W-:Y:S01]  /*61e0*/  ISETP.GT.AND P0, PT, R3, RZ, P3 ;  /* 0x000000ff0300720c */ /* 0x000fe20001f04270 */
[-C--:B------:R-:W-:Y:S01]  /*61f0*/  FMUL R79, R79, R88.reuse ;  /* 0x000000584f4f7220 */ /* 0x080fe20000400000 */
[----:B------:R-:W-:Y:S01]  /*6200*/  F2FP.F16.F32.PACK_AB R69, RZ, R69 ;  /* 0x00000045ff45723e */ /* 0x000fe200000000ff */
[----:B------:R-:W-:Y:S01]  /*6210*/  FMUL R80, R80, R88 ;  /* 0x0000005850507220 */ /* 0x000fe20000400000 */
[----:B------:R-:W-:Y:S01]  /*6220*/  F2FP.F16.F32.PACK_AB R70, RZ, R70 ;  /* 0x00000046ff46723e */ /* 0x000fe200000000ff */
        /* <DEDUP_REMOVED lines=8> */
[----:B------:R-:W-:Y:S01]  /*62b0*/  @P0 STG.E.U16 desc[UR36][R10.64+0x20], R64 ;  /* 0x000020400a000986 */ /* 0x000fe2000c101524 */
[----:B------:R-:W-:Y:S01]  /*62c0*/  ISETP.GT.AND P0, PT, R3, RZ, P2 ;  /* 0x000000ff0300720c */ /* 0x000fe20001704270 */
[-C--:B------:R-:W-:Y:S01]  /*62d0*/  FMUL R85, R85, R88.reuse ;  /* 0x0000005855557220 */ /* 0x080fe20000400000 */
[----:B------:R-:W-:Y:S01]  /*62e0*/  F2FP.F16.F32.PACK_AB R75, RZ, R75 ;  /* 0x0000004bff4b723e */ /* 0x000fe200000000ff */
[-C--:B------:R-:W-:Y:S01]  /*62f0*/  FMUL R86, R86, R88.reuse ;  /* 0x0000005856567220 */ /* 0x080fe20000400000 */
[----:B------:R-:W-:Y:S01]  /*6300*/  ISETP.GT.AND P5, PT, R4, 0x28, PT ;  /* 0x000000280400780c */ /* 0x000fe20003fa4270 */
[----:B------:R-:W-:Y:S01]  /*6310*/  FMUL R87, R87, R88 ;  /* 0x0000005857577220 */ /* 0x000fe20000400000 */
[----:B------:R-:W-:Y:S01]  /*6320*/  F2FP.F16.F32.PACK_AB R76, RZ, R76 ;  /* 0x0000004cff4c723e */ /* 0x000fe200000000ff */
[-C--:B------:R-:W-:Y:S01]  /*6330*/  FMUL R24, R24, R88.reuse ;  /* 0x0000005818187220 */ /* 0x080fe20000400000 */
[----:B------:R-:W-:Y:S01]  /*6340*/  ISETP.GT.AND P4, PT, R4, 0x29, PT ;  /* 0x000000290400780c */ /* 0x000fe20003f84270 */
[-C--:B------:R-:W-:Y:S01]  /*6350*/  FMUL R25, R25, R88.reuse ;  /* 0x0000005819197220 */ /* 0x080fe20000400000 */
[----:B------:R-:W-:Y:S01]  /*6360*/  F2FP.F16.F32.PACK_AB R77, RZ, R77 ;  /* 0x0000004dff4d723e */ /* 0x000fe200000000ff */
[----:B------:R-:W-:Y:S01]  /*6370*/  FMUL R26, R26, R88 ;  /* 0x000000581a1a7220 */ /* 0x000fe20000400000 */
[----:B------:R-:W-:Y:S01]  /*6380*/  F2FP.F16.F32.PACK_AB R78, RZ, R78 ;  /* 0x0000004eff4e723e */ /* 0x000fe200000000ff */
[----:B------:R-:W-:Y:S01]  /*6390*/  @P0 STG.E.U16 desc[UR36][R10.64+0x22], R65 ;  /* 0x000022410a000986 */ /* 0x000fe2000c101524 */
[----:B------:R-:W-:Y:S01]  /*63a0*/  ISETP.GT.AND P0, PT, R3, 0x8, P3 ;  /* 0x000000080300780c */ /* 0x000fe20001f04270 */
[-C--:B------:R-:W-:Y:S01]  /*63b0*/  FMUL R27, R27, R88.reuse ;  /* 0x000000581b1b7220 */ /* 0x080fe20000400000 */
[----:B------:R-:W-:Y:S01]  /*63c0*/  F2FP.F16.F32.PACK_AB R79, RZ, R79 ;  /* 0x0000004fff4f723e */ /* 0x000fe200000000ff */
[-C--:B------:R-:W-:Y:S01]  /*63d0*/  FMUL R28, R28, R88.reuse ;  /* 0x000000581c1c7220 */ /* 0x080fe20000400000 */
[----:B------:R-:W-:Y:S01]  /*63e0*/  ISETP.GT.AND P3, PT, R4, 0x30, PT ;  /* 0x000000300400780c */ /* 0x000fe20003f64270 */
        /* <DEDUP_REMOVED lines=8> */
[----:B------:R-:W-:Y:S01]  /*6470*/  @P0 STG.E.U16 desc[UR36][R8.64+0x20], R66 ;  /* 0x0000204208000986 */ /* 0x000fe2000c101524 */
[----:B------:R-:W-:Y:S01]  /*6480*/  ISETP.GT.AND P0, PT, R3, 0x8, P2 ;  /* 0x000000080300780c */ /* 0x000fe20001704270 */
[-C--:B------:R-:W-:Y:S01]  /*6490*/  FMUL R33, R33, R88.reuse ;  /* 0x0000005821217220 */ /* 0x080fe20000400000 */
[----:B------:R-:W-:Y:S01]  /*64a0*/  ISETP.GT.AND P2, PT, R4, 0x18, PT ;  /* 0x000000180400780c */ /* 0x000fe20003f44270 */
[----:B------:R-:W-:Y:S01]  /*64b0*/  FMUL R34, R34, R88 ;  /* 0x0000005822227220 */ /* 0x000fe20000400000 */
[----:B------:R-:W-:Y:S01]  /*64c0*/  F2FP.F16.F32.PACK_AB R84, RZ, R84 ;  /* 0x00000054ff54723e */ /* 0x000fe200000000ff */
[-C--:B------:R-:W-:Y:S01]  /*64d0*/  FMUL R35, R35, R88.reuse ;  /* 0x0000005823237220 */ /* 0x080fe20000400000 */
[----:B------:R-:W-:Y:S01]  /*64e0*/  P2R R5, PR, RZ, 0x20 ;  /* 0x00000020ff057803 */ /* 0x000fe20000000000 */
[-C--:B------:R-:W-:Y:S01]  /*64f0*/  FMUL R36, R36, R88.reuse ;  /* 0x0000005824247220 */ /* 0x080fe20000400000 */
[----:B------:R-:W-:Y:S01]  /*6500*/  F2FP.F16.F32.PACK_AB R85, RZ, R85 ;  /* 0x00000055ff55723e */ /* 0x000fe200000000ff */
[----:B------:R-:W-:Y:S01]  /*6510*/  FMUL R37, R37, R88 ;  /* 0x0000005825257220 */ /* 0x000fe20000400000 */
[----:B------:R-:W-:Y:S01]  /*6520*/  F2FP.F16.F32.PACK_AB R86, RZ, R86 ;  /* 0x00000056ff56723e */ /* 0x000fe200000000ff */
[-C--:B------:R-:W-:Y:S01]  /*6530*/  FMUL R38, R38, R88.reuse ;  /* 0x0000005826267220 */ /* 0x080fe20000400000 */
[----:B------:R-:W-:Y:S01]  /*6540*/  F2FP.F16.F32.PACK_AB R87, RZ, R87 ;  /* 0x00000057ff57723e */ /* 0x000fe200000000ff */
[----:B------:R-:W-:Y:S01]  /*6550*/  @P0 STG.E.U16 desc[UR36][R8.64+0x22], R67 ;  /* 0x0000224308000986 */ /* 0x000fe2000c101524 */
[----:B------:R-:W-:Y:S01]  /*6560*/  ISETP.GT.AND P0, PT, R3, RZ, P2 ;  /* 0x000000ff0300720c */ /* 0x000fe20001704270 */
        /* <DEDUP_REMOVED lines=36> */
[----:B------:R-:W-:Y:S01]  /*67b0*/  FMUL R55, R55, R88 ;  /* 0x0000005837377220 */ /* 0x000fe20000400000 */
[----:B------:R-:W-:-:S02]  /*67c0*/  F2FP.F16.F32.PACK_AB R39, RZ, R39 ;  /* 0x00000027ff27723e */ /* 0x000fc400000000ff */
[----:B------:R-:W-:Y:S01]  /*67d0*/  F2FP.F16.F32.PACK_AB R40, RZ, R40 ;  /* 0x00000028ff28723e */ /* 0x000fe200000000ff */
[----:B------:R-:W-:Y:S01]  /*67e0*/  @P0 STG.E.U16 desc[UR36][R8.64+0x30], R70 ;  /* 0x0000304608000986 */ /* 0x000fe2000c101524 */
[----:B------:R-:W-:Y:S02]  /*67f0*/  ISETP.GT.AND P0, PT, R3, 0x8, P1 ;  /* 0x000000080300780c */ /* 0x000fe40000f04270 */
[----:B------:R-:W-:Y:S02]  /*6800*/  ISETP.GT.AND P1, PT, R4, 0x21, PT ;  /* 0x000000210400780c */ /* 0x000fe40003f24270 */
[----:B------:R-:W-:Y:S02]  /*6810*/  F2FP.F16.F32.PACK_AB R41, RZ, R41 ;  /* 0x00000029ff29723e */ /* 0x000fe400000000ff */
[----:B------:R-:W-:Y:S02]  /*6820*/  F2FP.F16.F32.PACK_AB R42, RZ, R42 ;  /* 0x0000002aff2a723e */ /* 0x000fe400000000ff */
[----:B------:R-:W-:-:S02]  /*6830*/  F2FP.F16.F32.PACK_AB R43, RZ, R43 ;  /* 0x0000002bff2b723e */ /* 0x000fc400000000ff */
[----:B------:R-:W-:Y:S02]  /*6840*/  F2FP.F16.F32.PACK_AB R44, RZ, R44 ;  /* 0x0000002cff2c723e */ /* 0x000fe400000000ff */
[----:B------:R-:W-:Y:S01]  /*6850*/  F2FP.F16.F32.PACK_AB R45, RZ, R45 ;  /* 0x0000002dff2d723e */ /* 0x000fe200000000ff */
[----:B------:R-:W-:Y:S01]  /*6860*/  @P0 STG.E.U16 desc[UR36][R8.64+0x32], R71 ;  /* 0x0000324708000986 */ /* 0x000fe2000c101524 */
[----:B------:R-:W-:Y:S02]  /*6870*/  ISETP.GT.AND P0, PT, R3, RZ, P2 ;  /* 0x000000ff0300720c */ /* 0x000fe40001704270 */
[----:B------:R-:W-:Y:S02]  /*6880*/  F2FP.F16.F32.PACK_AB R46, RZ, R46 ;  /* 0x0000002eff2e723e */ /* 0x000fe400000000ff */
[----:B------:R-:W-:Y:S02]  /*6890*/  F2FP.F16.F32.PACK_AB R47, RZ, R47 ;  /* 0x0000002fff2f723e */ /* 0x000fe400000000ff */
[----:B------:R-:W-:-:S02]  /*68a0*/  F2FP.F16.F32.PACK_AB R48, RZ, R48 ;  /* 0x00000030ff30723e */ /* 0x000fc400000000ff */
[----:B------:R-:W-:Y:S02]  /*68b0*/  F2FP.F16.F32.PACK_AB R49, RZ, R49 ;  /* 0x00000031ff31723e */ /* 0x000fe400000000ff */
[----:B------:R-:W-:Y:S02]  /*68c0*/  F2FP.F16.F32.PACK_AB R50, RZ, R50 ;  /* 0x00000032ff32723e */ /* 0x000fe400000000ff */
[----:B------:R-:W-:Y:S01]  /*68d0*/  F2FP.F16.F32.PACK_AB R51, RZ, R51 ;  /* 0x00000033ff33723e */ /* 0x000fe200000000ff */
[----:B------:R-:W-:Y:S01]  /*68e0*/  @P0 STG.E.U16 desc[UR36][R10.64+0x40], R72 ;  /* 0x000040480a000986 */ /* 0x000fe2000c101524 */
[----:B------:R-:W-:Y:S02]  /*68f0*/  ISETP.GT.AND P0, PT, R3, RZ, P1 ;  /* 0x000000ff0300720c */ /* 0x000fe40000f04270 */
[----:B------:R-:W-:Y:S02]  /*6900*/  F2FP.F16.F32.PACK_AB R52, RZ, R52 ;  /* 0x00000034ff34723e */ /* 0x000fe400000000ff */
[----:B------:R-:W-:-:S02]  /*6910*/  F2FP.F16.F32.PACK_AB R53, RZ, R53 ;  /* 0x00000035ff35723e */ /* 0x000fc400000000ff */
[----:B------:R-:W-:Y:S02]  /*6920*/  F2FP.F16.F32.PACK_AB R54, RZ, R54 ;  /* 0x00000036ff36723e */ /* 0x000fe400000000ff */
[----:B------:R-:W-:-:S05]  /*6930*/  F2FP.F16.F32.PACK_AB R55, RZ, R55 ;  /* 0x00000037ff37723e */ /* 0x000fca00000000ff */
[----:B------:R-:W-:Y:S01]  /*6940*/  @P0 STG.E.U16 desc[UR36][R10.64+0x42], R73 ;  /* 0x000042490a000986 */ /* 0x000fe2000c101524 */
[----:B------:R-:W-:Y:S02]  /*6950*/  ISETP.GT.AND P0, PT, R3, 0x8, P2 ;  /* 0x000000080300780c */ /* 0x000fe40001704270 */
[----:B------:R-:W-:-:S11]  /*6960*/  ISETP.GT.AND P2, PT, R4, 0x38, PT ;  /* 0x000000380400780c */ /* 0x000fd60003f44270 */
[----:B------:R-:W-:Y:S01]  /*6970*/  @P0 STG.E.U16 desc[UR36][R8.64+0x40], R74 ;  /* 0x0000404a08000986 */ /* 0x000fe2000c101524 */
[----:B------:R-:W-:-:S13]  /*6980*/  ISETP.GT.AND P0, PT, R3, 0x8, P1 ;  /* 0x000000080300780c */ /* 0x000fda0000f04270 */
[----:B------:R-:W-:Y:S01]  /*6990*/  @P0 STG.E.U16 desc[UR36][R8.64+0x42], R75 ;  /* 0x0000424b08000986 */ /* 0x000fe2000c101524 */
[----:B------:R-:W-:-:S13]  /*69a0*/  ISETP.GT.AND P0, PT, R3, RZ, P5 ;  /* 0x000000ff0300720c */ /* 0x000fda0002f04270 */
[----:B------:R-:W-:Y:S01]  /*69b0*/  @P0 STG.E.U16 desc[UR36][R10.64+0x50], R76 ;  /* 0x0000504c0a000986 */ /* 0x000fe2000c101524 */
[----:B------:R-:W-:-:S13]  /*69c0*/  ISETP.GT.AND P0, PT, R3, RZ, P4 ;  /* 0x000000ff0300720c */ /* 0x000fda0002704270 */
[----:B------:R-:W-:Y:S01]  /*69d0*/  @P0 STG.E.U16 desc[UR36][R10.64+0x52], R77 ;  /* 0x0000524d0a000986 */ /* 0x000fe2000c101524 */
[----:B------:R-:W-:-:S13]  /*69e0*/  ISETP.GT.AND P0, PT, R3, 0x8, P5 ;  /* 0x000000080300780c */ /* 0x000fda0002f04270 */
[----:B------:R-:W-:Y:S01]  /*69f0*/  @P0 STG.E.U16 desc[UR36][R8.64+0x50], R78 ;  /* 0x0000504e08000986 */ /* 0x000fe2000c101524 */
[----:B------:R-:W-:-:S13]  /*6a00*/  ISETP.GT.AND P0, PT, R3, 0x8, P4 ;  /* 0x000000080300780c */ /* 0x000fda0002704270 */
[----:B------:R-:W-:Y:S01]  /*6a10*/  @P0 STG.E.U16 desc[UR36][R8.64+0x52], R79 ;  /* 0x0000524f08000986 */ /* 0x000fe2000c101524 */
[----:B------:R-:W-:-:S13]  /*6a20*/  ISETP.GT.AND P0, PT, R3, RZ, P3 ;  /* 0x000000ff0300720c */ /* 0x000fda0001f04270 */
[----:B------:R-:W-:Y:S01]  /*6a30*/  @P0 STG.E.U16 desc[UR36][R10.64+0x60], R80 ;  /* 0x000060500a000986 */ /* 0x000fe2000c101524 */
[----:B------:R-:W-:-:S04]  /*6a40*/  ISETP.GT.AND P0, PT, R4, 0x31, PT ;  /* 0x000000310400780c */ /* 0x000fc80003f04270 */
[----:B------:R-:W-:-:S13]  /*6a50*/  ISETP.GT.AND P1, PT, R3, RZ, P0 ;  /* 0x000000ff0300720c */ /* 0x000fda0000724270 */
[----:B------:R-:W-:Y:S01]  /*6a60*/  @P1 STG.E.U16 desc[UR36][R10.64+0x62], R81 ;  /* 0x000062510a001986 */ /* 0x000fe2000c101524 */
[----:B------:R-:W-:-:S13]  /*6a70*/  ISETP.GT.AND P1, PT, R3, 0x8, P3 ;  /* 0x000000080300780c */ /* 0x000fda0001f24270 */
[----:B------:R-:W-:Y:S01]  /*6a80*/  @P1 STG.E.U16 desc[UR36][R8.64+0x60], R82 ;  /* 0x0000605208001986 */ /* 0x000fe2000c101524 */
[----:B------:R-:W-:-:S13]  /*6a90*/  ISETP.GT.AND P1, PT, R3, 0x8, P0 ;  /* 0x000000080300780c */ /* 0x000fda0000724270 */
[----:B------:R-:W-:Y:S01]  /*6aa0*/  @P1 STG.E.U16 desc[UR36][R8.64+0x62], R83 ;  /* 0x0000625308001986 */ /* 0x000fe2000c101524 */
[----:B------:R-:W-:-:S05]  /*6ab0*/  IADD3 R14, P1, R19, R8, RZ ;  /* 0x00000008130e7210 */ /* 0x000fca0007f3e0ff */
[----:B------:R-:W-:Y:S01]  /*6ac0*/  IMAD.X R15, R13, 0x1, R9, P1 ;  /* 0x000000010d0f7824 */ /* 0x000fe200008e0609 */
[----:B------:R-:W-:-:S13]  /*6ad0*/  ISETP.GT.AND P1, PT, R3, RZ, P2 ;  /* 0x000000ff0300720c */ /* 0x000fda0001724270 */
[----:B------:R-:W-:Y:S01]  /*6ae0*/  @P1 STG.E.U16 desc[UR36][R10.64+0x70], R84 ;  /* 0x000070540a001986 */ /* 0x000fe2000c101524 */
[----:B------:R-:W-:-:S05]  /*6af0*/  IADD3 R20, P1, R19, R8, RZ ;  /* 0x0000000813147210 */ /* 0x000fca0007f3e0ff */
[----:B------:R-:W-:Y:S01]  /*6b00*/  IMAD.X R21, R13, 0x1, R9, P1 ;  /* 0x000000010d157824 */ /* 0x000fe200008e0609 */
[----:B------:R-:W-:-:S05]  /*6b10*/  IADD3 R12, P1, R19, R10, RZ ;  /* 0x0000000a130c7210 */ /* 0x000fca0007f3e0ff */
[----:B------:R-:W-:Y:S01]  /*6b20*/  IMAD.X R13, R13, 0x1, R11, P1 ;  /* 0x000000010d0d7824 */ /* 0x000fe200008e060b */
[----:B------:R-:W-:-:S04]  /*6b30*/  ISETP.GT.AND P1, PT, R4, 0x39, PT ;  /* 0x000000390400780c */ /* 0x000fc80003f24270 */
[----:B------:R-:W-:-:S13]  /*6b40*/  ISETP.GT.AND P5, PT, R3, RZ, P1 ;  /* 0x000000ff0300720c */ /* 0x000fda0000fa4270 */
[----:B------:R-:W-:Y:S01]  /*6b50*/  @P5 STG.E.U16 desc[UR36][R10.64+0x72], R85 ;  /* 0x000072550a005986 */ /* 0x000fe2000c101524 */
[----:B------:R-:W-:-:S13]  /*6b60*/  ISETP.GT.AND P5, PT, R3, 0x8, P2 ;  /* 0x000000080300780c */ /* 0x000fda00017a4270 */
[----:B------:R-:W-:Y:S01]  /*6b70*/  @P5 STG.E.U16 desc[UR36][R8.64+0x70], R86 ;  /* 0x0000705608005986 */ /* 0x000fe2000c101524 */
[----:B------:R-:W-:-:S13]  /*6b80*/  ISETP.GT.AND P5, PT, R3, 0x8, P1 ;  /* 0x000000080300780c */ /* 0x000fda0000fa4270 */
[----:B------:R0:W-:Y:S01]  /*6b90*/  @P5 STG.E.U16 desc[UR36][R8.64+0x72], R87 ;  /* 0x0000725708005986 */ /* 0x0001e2000c101524 */
[C---:B------:R-:W-:Y:S02]  /*6ba0*/  ISETP.GT.AND P5, PT, R3.reuse, 0x80, P6 ;  /* 0x000000800300780c */ /* 0x040fe400037a4270 */
[----:B------:R-:W-:-:S11]  /*6bb0*/  ISETP.GT.AND P6, PT, R3, 0x88, P6 ;  /* 0x000000880300780c */ /* 0x000fd600037c4270 */
[----:B------:R-:W-:Y:S01]  /*6bc0*/  @P5 STG.E.U16 desc[UR36][R12.64], R24 ;  /* 0x000000180c005986 */ /* 0x000fe2000c101524 */
[----:B------:R-:W-:-:S04]  /*6bd0*/  ISETP.GT.AND P5, PT, R4, 0x1, PT ;  /* 0x000000010400780c */ /* 0x000fc80003fa4270 */
[----:B------:R-:W-:-:S13]  /*6be0*/  ISETP.GT.AND P5, PT, R3, 0x80, P5 ;  /* 0x000000800300780c */ /* 0x000fda0002fa4270 */
[----:B0-----:R-:W-:Y:S02]  /*6bf0*/  @P5 IMAD.MOV.U32 R8, RZ, RZ, R12 ;  /* 0x000000ffff085224 */ /* 0x001fe400078e000c */
[----:B------:R-:W-:-:S05]  /*6c00*/  @P5 IMAD.MOV.U32 R9, RZ, RZ, R13 ;  /* 0x000000ffff095224 */ /* 0x000fca00078e000d */
[----:B------:R0:W-:Y:S01]  /*6c10*/  @P5 STG.E.U16 desc[UR36][R8.64+0x2], R25 ;  /* 0x0000021908005986 */ /* 0x0001e2000c101524 */
[----:B------:R-:W-:-:S03]  /*6c20*/  ISETP.NE.AND P5, PT, R5, RZ, PT ;  /* 0x000000ff0500720c */ /* 0x000fc60003fa5270 */
[----:B------:R-:W-:Y:S01]  /*6c30*/  @P6 STG.E.U16 desc[UR36][R14.64], R26 ;  /* 0x0000001a0e006986 */ /* 0x000fe2000c101524 */
[----:B------:R-:W-:-:S04]  /*6c40*/  ISETP.GT.AND P6, PT, R4, 0x1, PT ;  /* 0x000000010400780c */ /* 0x000fc80003fc4270 */
[----:B------:R-:W-:-:S13]  /*6c50*/  ISETP.GT.AND P6, PT, R3, 0x88, P6 ;  /* 0x000000880300780c */ /* 0x000fda00037c4270 */
[----:B------:R-:W-:Y:S01]  /*6c60*/  @P6 STG.E.U16 desc[UR36][R20.64+0x2], R27 ;  /* 0x0000021b14006986 */ /* 0x000fe2000c101524 */
[----:B------:R-:W-:-:S04]  /*6c70*/  ISETP.GT.AND P6, PT, R4, 0x8, PT ;  /* 0x000000080400780c */ /* 0x000fc80003fc4270 */
[----:B------:R-:W-:-:S13]  /*6c80*/  ISETP.GT.AND P6, PT, R3, 0x80, P6 ;  /* 0x000000800300780c */ /* 0x000fda00037c4270 */
[----:B0-----:R-:W-:Y:S02]  /*6c90*/  @P6 IMAD.MOV.U32 R8, RZ, RZ, R12 ;  /* 0x000000ffff086224 */ /* 0x001fe400078e000c */
[----:B------:R-:W-:-:S05]  /*6ca0*/  @P6 IMAD.MOV.U32 R9, RZ, RZ, R13 ;  /* 0x000000ffff096224 */ /* 0x000fca00078e000d */
[----:B------:R0:W-:Y:S01]  /*6cb0*/  @P6 STG.E.U16 desc[UR36][R8.64+0x10], R28 ;  /* 0x0000101c08006986 */ /* 0x0001e2000c101524 */
[----:B------:R-:W-:-:S04]  /*6cc0*/  ISETP.GT.AND P6, PT, R4, 0x9, PT ;  /* 0x000000090400780c */ /* 0x000fc80003fc4270 */
[----:B------:R-:W-:-:S13]  /*6cd0*/  ISETP.GT.AND P6, PT, R3, 0x80, P6 ;  /* 0x000000800300780c */ /* 0x000fda00037c4270 */
[----:B0-----:R-:W-:Y:S02]  /*6ce0*/  @P6 IMAD.MOV.U32 R8, RZ, RZ, R12 ;  /* 0x000000ffff086224 */ /* 0x001fe400078e000c */
[----:B------:R-:W-:-:S05]  /*6cf0*/  @P6 IMAD.MOV.U32 R9, RZ, RZ, R13 ;  /* 0x000000ffff096224 */ /* 0x000fca00078e000d */
[----:B------:R0:W-:Y:S01]  /*6d00*/  @P6 STG.E.U16 desc[UR36][R8.64+0x12], R29 ;  /* 0x0000121d08006986 */ /* 0x0001e2000c101524 */
[----:B------:R-:W-:-:S04]  /*6d10*/  ISETP.GT.AND P6, PT, R4, 0x8, PT ;  /* 0x000000080400780c */ /* 0x000fc80003fc4270 */
[----:B------:R-:W-:-:S13]  /*6d20*/  ISETP.GT.AND P6, PT, R3, 0x88, P6 ;  /* 0x000000880300780c */ /* 0x000fda00037c4270 */
        /* <DEDUP_REMOVED lines=45> */
[----:B------:R-:W-:Y:S01]  /*7000*/  @P6 STG.E.U16 desc[UR36][R8.64+0x42], R41 ;  /* 0x0000422908006986 */ /* 0x000fe2000c101524 */
[----:B------:R-:W-:-:S04]  /*7010*/  ISETP.GT.AND P6, PT, R4, 0x20, PT ;  /* 0x000000200400780c */ /* 0x000fc80003fc4270 */
[----:B------:R-:W-:-:S13]  /*7020*/  ISETP.GT.AND P6, PT, R3, 0x88, P6 ;  /* 0x000000880300780c */ /* 0x000fda00037c4270 */
[----:B------:R-:W-:Y:S01]  /*7030*/  @P6 STG.E.U16 desc[UR36][R6.64+0x40], R42 ;  /* 0x0000402a06006986 */ /* 0x000fe2000c101524 */
[----:B------:R-:W-:-:S04]  /*7040*/  ISETP.GT.AND P6, PT, R4, 0x21, PT ;  /* 0x000000210400780c */ /* 0x000fc80003fc4270 */
[----:B------:R-:W-:-:S13]  /*7050*/  ISETP.GT.AND P6, PT, R3, 0x88, P6 ;  /* 0x000000880300780c */ /* 0x000fda00037c4270 */
[----:B------:R-:W-:Y:S02]  /*7060*/  @P6 IMAD.MOV.U32 R4, RZ, RZ, R6 ;  /* 0x000000ffff046224 */ /* 0x000fe400078e0006 */
[----:B------:R-:W-:-:S05]  /*7070*/  @P6 IMAD.MOV.U32 R5, RZ, RZ, R7 ;  /* 0x000000ffff056224 */ /* 0x000fca00078e0007 */
[----:B------:R0:W-:Y:S01]  /*7080*/  @P6 STG.E.U16 desc[UR36][R4.64+0x42], R43 ;  /* 0x0000422b04006986 */ /* 0x0001e2000c101524 */
[C---:B------:R-:W-:Y:S02]  /*7090*/  ISETP.GT.AND P6, PT, R3.reuse, 0x80, P5 ;  /* 0x000000800300780c */ /* 0x040fe40002fc4270 */
[----:B------:R-:W-:-:S11]  /*70a0*/  ISETP.GT.AND P5, PT, R3, 0x88, P5 ;  /* 0x000000880300780c */ /* 0x000fd60002fa4270 */
[----:B0-----:R-:W-:Y:S02]  /*70b0*/  @P6 IMAD.MOV.U32 R4, RZ, RZ, R12 ;  /* 0x000000ffff046224 */ /* 0x001fe400078e000c */
[----:B------:R-:W-:-:S05]  /*70c0*/  @P6 IMAD.MOV.U32 R5, RZ, RZ, R13 ;  /* 0x000000ffff056224 */ /* 0x000fca00078e000d */
[----:B------:R0:W-:Y:S01]  /*70d0*/  @P6 STG.E.U16 desc[UR36][R4.64+0x50], R44 ;  /* 0x0000502c04006986 */ /* 0x0001e2000c101524 */
[C---:B------:R-:W-:Y:S02]  /*70e0*/  ISETP.GT.AND P6, PT, R3.reuse, 0x80, P4 ;  /* 0x000000800300780c */ /* 0x040fe400027c4270 */
[----:B------:R-:W-:-:S11]  /*70f0*/  ISETP.GT.AND P4, PT, R3, 0x88, P4 ;  /* 0x000000880300780c */ /* 0x000fd60002784270 */
[----:B0-----:R-:W-:Y:S02]  /*7100*/  @P6 IMAD.MOV.U32 R4, RZ, RZ, R12 ;  /* 0x000000ffff046224 */ /* 0x001fe400078e000c */
[----:B------:R-:W-:-:S05]  /*7110*/  @P6 IMAD.MOV.U32 R5, RZ, RZ, R13 ;  /* 0x000000ffff056224 */ /* 0x000fca00078e000d */
[----:B------:R0:W-:Y:S02]  /*7120*/  @P6 STG.E.U16 desc[UR36][R4.64+0x52], R45 ;  /* 0x0000522d04006986 */ /* 0x0001e4000c101524 */
[----:B0-----:R-:W-:Y:S02]  /*7130*/  @P5 IMAD.MOV.U32 R4, RZ, RZ, R6 ;  /* 0x000000ffff045224 */ /* 0x001fe400078e0006 */
[----:B------:R-:W-:-:S05]  /*7140*/  @P5 IMAD.MOV.U32 R5, RZ, RZ, R7 ;  /* 0x000000ffff055224 */ /* 0x000fca00078e0007 */
[----:B------:R0:W-:Y:S01]  /*7150*/  @P5 STG.E.U16 desc[UR36][R4.64+0x50], R46 ;  /* 0x0000502e04005986 */ /* 0x0001e2000c101524 */
[C---:B------:R-:W-:Y:S02]  /*7160*/  ISETP.GT.AND P5, PT, R3.reuse, 0x80, P3 ;  /* 0x000000800300780c */ /* 0x040fe40001fa4270 */
[----:B------:R-:W-:Y:S01]  /*7170*/  ISETP.GT.AND P3, PT, R3, 0x88, P3 ;  /* 0x000000880300780c */ /* 0x000fe20001f64270 */
        /* <DEDUP_REMOVED lines=17> */
[----:B------:R0:W-:Y:S02]  /*7290*/  @P3 STG.E.U16 desc[UR36][R4.64+0x60], R50 ;  /* 0x0000603204003986 */ /* 0x0001e4000c101524 */
[----:B0-----:R-:W-:Y:S02]  /*72a0*/  @P0 IMAD.MOV.U32 R4, RZ, RZ, R6 ;  /* 0x000000ffff040224 */ /* 0x001fe400078e0006 */
[----:B------:R-:W-:-:S05]  /*72b0*/  @P0 IMAD.MOV.U32 R5, RZ, RZ, R7 ;  /* 0x000000ffff050224 */ /* 0x000fca00078e0007 */
[----:B------:R0:W-:Y:S02]  /*72c0*/  @P0 STG.E.U16 desc[UR36][R4.64+0x62], R51 ;  /* 0x0000623304000986 */ /* 0x0001e4000c101524 */
[----:B0-----:R-:W-:Y:S02]  /*72d0*/  @P5 IMAD.MOV.U32 R4, RZ, RZ, R12 ;  /* 0x000000ffff045224 */ /* 0x001fe400078e000c */
[----:B------:R-:W-:-:S05]  /*72e0*/  @P5 IMAD.MOV.U32 R5, RZ, RZ, R13 ;  /* 0x000000ffff055224 */ /* 0x000fca00078e000d */
[----:B------:R0:W-:Y:S04]  /*72f0*/  @P5 STG.E.U16 desc[UR36][R4.64+0x70], R52 ;  /* 0x0000703404005986 */ /* 0x0001e8000c101524 */
[----:B------:R1:W-:Y:S01]  /*7300*/  @P4 STG.E.U16 desc[UR36][R12.64+0x72], R53 ;  /* 0x000072350c004986 */ /* 0x0003e2000c101524 */
[----:B0-----:R-:W-:Y:S02]  /*7310*/  @P2 IMAD.MOV.U32 R4, RZ, RZ, R6 ;  /* 0x000000ffff042224 */ /* 0x001fe400078e0006 */
[----:B------:R-:W-:-:S05]  /*7320*/  @P2 IMAD.MOV.U32 R5, RZ, RZ, R7 ;  /* 0x000000ffff052224 */ /* 0x000fca00078e0007 */
[----:B------:R1:W-:Y:S04]  /*7330*/  @P2 STG.E.U16 desc[UR36][R4.64+0x70], R54 ;  /* 0x0000703604002986 */ /* 0x0003e8000c101524 */
[----:B------:R1:W-:Y:S02]  /*7340*/  @P1 STG.E.U16 desc[UR36][R6.64+0x72], R55 ;  /* 0x0000723706001986 */ /* 0x0003e4000c101524 */
.L_x_152:
[----:B------:R-:W-:Y:S05]  /*7350*/  BSYNC B0 ;  /* 0x0000000000007941 */ /* 0x000fea0003800000 */
.L_x_28:
[----:B------:R-:W-:Y:S01]  /*7360*/  IADD3 R16, P0, R16, UR38, RZ ;  /* 0x0000002610107c10 */ /* 0x000fe2000ff1e0ff */
[----:B------:R-:W-:Y:S01]  /*7370*/  ULDC.64 UR4, c[0x0][0x650] ;  /* 0x0001940000047ab9 */ /* 0x000fe20000000a00 */
[----:B------:R-:W-:Y:S01]  /*7380*/  PRMT R3, RZ, 0x7610, R3 ;  /* 0x00007610ff037816 */ /* 0x000fe20000000003 */
[----:B------:R-:W-:Y:S01]  /*7390*/  IMAD.MOV.U32 R101, RZ, RZ, -0x1 ;  /* 0xffffffffff657424 */ /* 0x000fe200078e00ff */
[----:B------:R-:W-:Y:S01]  /*73a0*/  IADD3.X R17, R17, UR41, RZ, P0, !PT ;  /* 0x0000002911117c10 */ /* 0x000fe200087fe4ff */
[----:B------:R-:W-:Y:S01]  /*73b0*/  IMAD.MOV.U32 R19, RZ, RZ, -0x1 ;  /* 0xffffffffff137424 */ /* 0x000fe200078e00ff */
[----:B------:R-:W-:-:S04]  /*73c0*/  ISETP.GE.U32.AND P0, PT, R16, UR4, PT ;  /* 0x0000000410007c0c */ /* 0x000fc8000bf06070 */
[----:B------:R-:W-:-:S13]  /*73d0*/  ISETP.GE.U32.AND.EX P0, PT, R17, UR5, PT, P0 ;  /* 0x0000000511007c0c */ /* 0x000fda000bf06100 */
[----:B------:R-:W-:Y:S05]  /*73e0*/  @P0 BRA `(.L_x_153) ;  /* 0x00000004004c0947 */ /* 0x000fea0003800000 */
[----:B0-----:R-:W0:Y:S01]  /*73f0*/  LDC.64 R10, c[0x0][0x628] ;  /* 0x00018a00ff0a7b82 */ /* 0x001e220000000a00 */
[----:B-1----:R-:W1:Y:S01]  /*7400*/  S2R R12, SR_CTAID.X ;  /* 0x00000000000c7919 */ /* 0x002e620000002500 */
[----:B----4-:R-:W-:Y:S02]  /*7410*/  IMAD.MOV.U32 R8, RZ, RZ, R16 ;  /* 0x000000ffff087224 */ /* 0x010fe400078e0010 */
[----:B------:R-:W-:Y:S01]  /*7420*/  IMAD.MOV.U32 R9, RZ, RZ, R17 ;  /* 0x000000ffff097224 */ /* 0x000fe200078e0011 */
[----:B------:R-:W4:Y:S03]  /*7430*/  S2R R20, SR_CTAID.Y ;  /* 0x0000000000147919 */ /* 0x000f260000002600 */
[----:B------:R-:W1:Y:S08]  /*7440*/  LDC R0, c[0x0][0x630] ;  /* 0x00018c00ff007b82 */ /* 0x000e700000000800 */
[----:B------:R-:W1:Y:S01]  /*7450*/  LDC.64 R14, c[0x0][0x620] ;  /* 0x00018800ff0e7b82 */ /* 0x000e620000000a00 */
[----:B0-----:R-:W-:-:S04]  /*7460*/  ISETP.NE.U32.AND P0, PT, R10, RZ, PT ;  /* 0x000000ff0a00720c */ /* 0x001fc80003f05070 */
[----:B------:R-:W-:-:S13]  /*7470*/  ISETP.NE.AND.EX P0, PT, R11, RZ, PT, P0 ;  /* 0x000000ff0b00720c */ /* 0x000fda0003f05300 */
[----:B-1--4-:R-:W-:Y:S05]  /*7480*/  @!P0 BRA `(.L_x_154) ;  /* 0x0000000000288947 */ /* 0x012fea0003800000 */
        /* <DEDUP_REMOVED lines=10> */
.L_x_154:
[-CC-:B------:R-:W-:Y:S01]  /*7530*/  SHF.R.U64 R19, R8, R0.reuse, R9.reuse ;  /* 0x0000000008137219 */ /* 0x180fe20000001209 */
[----:B------:R-:W0:Y:S01]  /*7540*/  LDC.64 R26, c[0x0][0x640] ;  /* 0x00019000ff1a7b82 */ /* 0x000e220000000a00 */
[----:B------:R-:W-:Y:S01]  /*7550*/  SHF.R.U32.HI R0, RZ, R0, R9 ;  /* 0x00000000ff007219 */ /* 0x000fe20000011609 */
[----:B------:R-:W-:Y:S01]  /*7560*/  ULDC UR4, c[0x0][0x150] ;  /* 0x0000540000047ab9 */ /* 0x000fe20000000800 */
[----:B------:R-:W-:Y:S02]  /*7570*/  IADD3 R3, P0, RZ, -R19, RZ ;  /* 0x80000013ff037210 */ /* 0x000fe40007f1e0ff */
[----:B------:R-:W-:-:S03]  /*7580*/  I2FP.F32.U32 R7, R12 ;  /* 0x0000000c00077245 */ /* 0x000fc60000201000 */
[----:B------:R-:W1:Y:S01]  /*7590*/  LDC R6, c[0x0][0x618] ;  /* 0x00018600ff067b82 */ /* 0x000e620000000800 */
[----:B------:R-:W-:Y:S02]  /*75a0*/  IMAD.X R5, RZ, RZ, ~R0, P0 ;  /* 0x000000ffff057224 */ /* 0x000fe400000e0e00 */
[----:B------:R-:W-:Y:S01]  /*75b0*/  FMUL R7, R7, UR4 ;  /* 0x0000000407077c20 */ /* 0x000fe20008400000 */
[----:B------:R-:W-:Y:S01]  /*75c0*/  ULDC UR4, c[0x0][0x154] ;  /* 0x0000550000047ab9 */ /* 0x000fe20000000800 */
[-C--:B------:R-:W-:Y:S02]  /*75d0*/  IMAD R0, R5, R14.reuse, RZ ;  /* 0x0000000e05007224 */ /* 0x080fe400078e02ff */
[C---:B------:R-:W-:Y:S01]  /*75e0*/  IMAD.WIDE.U32 R4, R3.reuse, R14, R16 ;  /* 0x0000000e03047225 */ /* 0x040fe200078e0010 */
[----:B------:R-:W4:Y:S01]  /*75f0*/  LDC R11, c[0x0][0x608] ;  /* 0x00018200ff0b7b82 */ /* 0x000f220000000800 */
[----:B------:R-:W2:Y:S02]  /*7600*/  F2I.U32.TRUNC.NTZ R7, R7 ;  /* 0x0000000700077305 */ /* 0x000ea4000020f000 */
[----:B------:R-:W-:-:S04]  /*7610*/  IMAD R3, R3, R15, R0 ;  /* 0x0000000f03037224 */ /* 0x000fc800078e0200 */
[----:B------:R-:W-:Y:S01]  /*7620*/  IMAD.IADD R3, R5, 0x1, R3 ;  /* 0x0000000105037824 */ /* 0x000fe200078e0203 */
[----:B------:R-:W3:Y:S01]  /*7630*/  LDC R8, c[0x0][0x658] ;  /* 0x00019600ff087b82 */ /* 0x000ee20000000800 */
[----:B------:R-:W-:Y:S02]  /*7640*/  I2FP.F32.U32 R5, R20 ;  /* 0x0000001400057245 */ /* 0x000fe40000201000 */
[----:B0-----:R-:W-:-:S04]  /*7650*/  ISETP.NE.U32.AND P0, PT, R26, RZ, PT ;  /* 0x000000ff1a00720c */ /* 0x001fc80003f05070 */
[----:B------:R-:W-:Y:S01]  /*7660*/  ISETP.NE.AND.EX P0, PT, R27, RZ, PT, P0 ;  /* 0x000000ff1b00720c */ /* 0x000fe20003f05300 */
[----:B------:R-:W0:Y:S01]  /*7670*/  LDC R9, c[0x0][0x144] ;  /* 0x00005100ff097b82 */ /* 0x000e220000000800 */
[-C--:B-1----:R-:W-:Y:S01]  /*7680*/  SHF.R.U32.HI R0, RZ, R6.reuse, R3 ;  /* 0x00000006ff007219 */ /* 0x082fe20000011603 */
[----:B--2---:R-:W-:Y:S01]  /*7690*/  IMAD.MOV R7, RZ, RZ, -R7 ;  /* 0x000000ffff077224 */ /* 0x004fe200078e0a07 */
[----:B------:R-:W-:Y:S01]  /*76a0*/  SHF.R.U64 R13, R4, R6, R3 ;  /* 0x00000006040d7219 */ /* 0x000fe20000001203 */
[----:B------:R-:W-:-:S04]  /*76b0*/  FMUL R6, R5, UR4 ;  /* 0x0000000405067c20 */ /* 0x000fc80008400000 */
[----:B------:R-:W1:Y:S01]  /*76c0*/  LDC R21, c[0x0][0x148] ;  /* 0x00005200ff157b82 */ /* 0x000e620000000800 */
[-CC-:B----4-:R-:W-:Y:S02]  /*76d0*/  SHF.R.U64 R10, R13, R11.reuse, R0.reuse ;  /* 0x0000000b0d0a7219 */ /* 0x190fe40000001200 */
[----:B------:R-:W-:Y:S02]  /*76e0*/  SHF.R.U32.HI R3, RZ, R11, R0 ;  /* 0x0000000bff037219 */ /* 0x000fe40000011600 */
[----:B------:R2:W4:Y:S03]  /*76f0*/  F2I.U32.TRUNC.NTZ R0, R6 ;  /* 0x0000000600007305 */ /* 0x000526000020f000 */
[----:B------:R-:W1:Y:S01]  /*7700*/  LDC R14, c[0x0][0x648] ;  /* 0x00019200ff0e7b82 */ /* 0x000e620000000800 */
[-CC-:B---3--:R-:W-:Y:S02]  /*7710*/  SHF.R.U64 R15, R10, R8.reuse, R3.reuse ;  /* 0x000000080a0f7219 */ /* 0x188fe40000001203 */
[----:B------:R-:W-:-:S03]  /*7720*/  SHF.R.U32.HI R5, RZ, R8, R3 ;  /* 0x00000008ff057219 */ /* 0x000fc60000011603 */
[----:B------:R-:W-:Y:S02]  /*7730*/  IMAD.MOV.U32 R4, RZ, RZ, R15 ;  /* 0x000000ffff047224 */ /* 0x000fe400078e000f */
[----:B------:R-:W3:Y:S01]  /*7740*/  LDC R24, c[0x0][0x638] ;  /* 0x00018e00ff187b82 */ /* 0x000ee20000000800 */
[----:B0-----:R-:W-:-:S07]  /*7750*/  IMAD R25, R9, R7, R12 ;  /* 0x0000000709197224 */ /* 0x001fce00078e020c */
[----:B------:R-:W0:Y:S08]  /*7760*/  LDC R28, c[0x0][0x610] ;  /* 0x00018400ff1c7b82 */ /* 0x000e300000000800 */
[----:B------:R-:W0:Y:S01]  /*7770*/  LDC R29, c[0x0][0x600] ;  /* 0x00018000ff1d7b82 */ /* 0x000e220000000800 */
[----:B--2-4-:R-:W-:Y:S05]  /*7780*/  @!P0 BRA `(.L_x_155) ;  /* 0x0000000000288947 */ /* 0x014fea0003800000 */
[----:B------:R-:W2:Y:S02]  /*7790*/  LDC R4, c[0x0][0x64c] ;  /* 0x00019300ff047b82 */ /* 0x000ea40000000800 */
[----:B--2---:R-:W-:-:S05]  /*77a0*/  IADD3 R3, P0, R15, R4, RZ ;  /* 0x000000040f037210 */ /* 0x004fca0007f1e0ff */
        /* <DEDUP_REMOVED lines=8> */
.L_x_155:
[----:B------:R-:W-:Y:S02]  /*7830*/  ISETP.NE.AND P0, PT, R2, 0x1, PT ;  /* 0x000000010200780c */ /* 0x000fe40003f05270 */
[----:B-1----:R-:W-:Y:S01]  /*7840*/  SHF.R.U64 R3, R4, R14, R5 ;  /* 0x0000000e04037219 */ /* 0x002fe20000001205 */
[----:B------:R-:W-:Y:S01]  /*7850*/  IMAD.MOV R5, RZ, RZ, -R0 ;  /* 0x000000ffff057224 */ /* 0x000fe200078e0a00 */
[----:B------:R-:W-:Y:S02]  /*7860*/  LOP3.LUT R0, R10, R99, RZ, 0xc0, !PT ;  /* 0x000000630a007212 */ /* 0x000fe400078ec0ff */
[----:B------:R-:W-:Y:S01]  /*7870*/  LOP3.LUT R6, R13, R98, RZ, 0xc0, !PT ;  /* 0x000000620d067212 */ /* 0x000fe200078ec0ff */
[----:B------:R-:W-:Y:S02]  /*7880*/  IMAD.MOV R4, RZ, RZ, -R3 ;  /* 0x000000ffff047224 */ /* 0x000fe400078e0a03 */
[----:B------:R-:W-:Y:S02]  /*7890*/  IMAD R0, R91, R3, R0 ;  /* 0x000000035b007224 */ /* 0x000fe400078e0200 */
[----:B---3--:R-:W-:-:S02]  /*78a0*/  IMAD R3, R4, R24, R15 ;  /* 0x0000001804037224 */ /* 0x008fc400078e020f */
[----:B------:R-:W-:Y:S02]  /*78b0*/  @P0 IMAD R25, R21, R5, R20 ;  /* 0x0000000515190224 */ /* 0x000fe400078e0214 */
[----:B0-----:R-:W-:Y:S02]  /*78c0*/  IMAD R5, R3, R29, R6 ;  /* 0x0000001d03057224 */ /* 0x001fe400078e0206 */
[----:B------:R-:W-:Y:S02]  /*78d0*/  IMAD R0, R0, R28, R25 ;  /* 0x0000001c00007224 */ /* 0x000fe400078e0219 */
[----:B------:R-:W-:-:S03]  /*78e0*/  IMAD.MOV.U32 R4, RZ, RZ, 0x1 ;  /* 0x00000001ff047424 */ /* 0x000fc600078e00ff */
[----:B------:R-:W-:Y:S02]  /*78f0*/  SEL R101, R5, R0, !P0 ;  /* 0x0000000005657207 */ /* 0x000fe40004000000 */
[----:B------:R-:W-:Y:S02]  /*7900*/  PRMT R3, R4, 0x7610, R3 ;  /* 0x0000761004037816 */ /* 0x000fe40000000003 */
[----:B------:R-:W-:-:S07]  /*7910*/  SEL R0, R0, R5, !P0 ;  /* 0x0000000500007207 */ /* 0x000fce0004000000 */
.L_x_153:
[----:B------:R-:W-:Y:S01]  /*7920*/  UIADD3 UR42, UR43, UR42, URZ ;  /* 0x0000002a2b2a7290 */ /* 0x000fe2000fffe03f */
[----:B------:R-:W-:Y:S01]  /*7930*/  LOP3.LUT P0, RZ, R3, 0xff, RZ, 0xc0, !PT ;  /* 0x000000ff03ff7812 */ /* 0x000fe2000780c0ff */
[----:B------:R-:W-:Y:S02]  /*7940*/  IMAD.MOV.U32 R109, RZ, RZ, R0 ;  /* 0x000000ffff6d7224 */ /* 0x000fe400078e0000 */
[----:B------:R-:W-:Y:S02]  /*7950*/  USHF.R.U32.HI UR4, URZ, 0x1, UR42 ;  /* 0x000000013f047899 */ /* 0x000fe4000801162a */
[----:B------:R-:W-:Y:S02]  /*7960*/  UISETP.GT.U32.AND UP1, UPT, UR42, 0x1, UPT ;  /* 0x000000012a00788c */ /* 0x000fe4000bf24070 */
[----:B------:R-:W-:Y:S02]  /*7970*/  ULOP3.LUT UR4, UR4, 0x1, URZ, 0xc0, !UPT ;  /* 0x0000000104047892 */ /* 0x000fe4000f8ec03f */
[----:B------:R-:W-:-:S02]  /*7980*/  UISETP.LT.U32.AND UP1, UPT, UR43, 0x2, UP1 ;  /* 0x000000022b00788c */ /* 0x000fc40008f21070 */
[----:B------:R-:W-:Y:S02]  /*7990*/  UISETP.NE.U32.AND UP0, UPT, UR4, 0x1, UPT ;  /* 0x000000010400788c */ /* 0x000fe4000bf05070 */
[----:B------:R-:W-:Y:S02]  /*79a0*/  USEL UR5, URZ, 0x1, !UP1 ;  /* 0x000000013f057887 */ /* 0x000fe4000c800000 */
[----:B------:R-:W-:Y:S02]  /*79b0*/  UISETP.GT.U32.AND UP0, UPT, UR43, 0x1, !UP0 ;  /* 0x000000012b00788c */ /* 0x000fe4000c704070 */
[----:B------:R-:W-:Y:S02]  /*79c0*/  ULOP3.LUT UR42, UR42, 0x1, URZ, 0xc0, !UPT ;  /* 0x000000012a2a7892 */ /* 0x000fe4000f8ec03f */
[----:B------:R-:W-:-:S04]  /*79d0*/  USEL UR4, URZ, 0x1, !UP0 ;  /* 0x000000013f047887 */ /* 0x000fc8000c000000 */
[----:B------:R-:W-:Y:S01]  /*79e0*/  ULOP3.LUT UR40, UR4, UR40, UR5, 0x96, !UPT ;  /* 0x0000002804287292 */ /* 0x000fe2000f8e9605 */
[----:B------:R-:W-:Y:S11]  /*79f0*/  @P0 BRA `(.L_x_156) ;  /* 0xffffff9400f00947 */ /* 0x000ff6000383ffff */
[----:B------:R-:W-:Y:S05]  /*7a00*/  EXIT ;  /* 0x000000000000794d */ /* 0x000fea0003800000 */
.L_x_3:
        /* <DEDUP_REMOVED lines=26> */
.L_x_158:
[--C-:B------:R-:W-:Y:S01]  /*7bb0*/  SHF.R.U64 R14, R12, R20, R13.reuse ;  /* 0x000000140c0e7219 */ /* 0x100fe2000000120d */
[----:B------:R-:W0:Y:S01]  /*7bc0*/  LDC R24, c[0x0][0x618] ;  /* 0x00018600ff187b82 */ /* 0x000e220000000800 */
[----:B------:R-:W-:Y:S01]  /*7bd0*/  I2FP.F32.U32 R8, R6 ;  /* 0x0000000600087245 */ /* 0x000fe20000201000 */
[----:B------:R-:W-:Y:S01]  /*7be0*/  ULDC UR4, c[0x0][0x150] ;  /* 0x0000540000047ab9 */ /* 0x000fe20000000800 */
[----:B------:R-:W-:Y:S02]  /*7bf0*/  SHF.R.U32.HI R7, RZ, R20, R13 ;  /* 0x00000014ff077219 */ /* 0x000fe4000001160d */
[----:B------:R-:W-:Y:S01]  /*7c00*/  IADD3 R11, P0, RZ, -R14, RZ ;  /* 0x8000000eff0b7210 */ /* 0x000fe20007f1e0ff */
[----:B------:R-:W-:Y:S01]  /*7c10*/  FMUL R13, R8, UR4 ;  /* 0x00000004080d7c20 */ /* 0x000fe20008400000 */
[----:B------:R-:W-:Y:S01]  /*7c20*/  ULDC UR4, c[0x0][0x154] ;  /* 0x0000550000047ab9 */ /* 0x000fe20000000800 */
[----:B------:R-:W1:Y:S02]  /*7c30*/  LDC.64 R26, c[0x0][0x640] ;  /* 0x00019000ff1a7b82 */ /* 0x000e640000000a00 */
[----:B------:R-:W-:-:S02]  /*7c40*/  IMAD.X R7, RZ, RZ, ~R7, P0 ;  /* 0x000000ffff077224 */ /* 0x000fc400000e0e07 */
[----:B------:R-:W2:Y:S01]  /*7c50*/  F2I.U32.TRUNC.NTZ R13, R13 ;  /* 0x0000000d000d7305 */ /* 0x000ea2000020f000 */
[----:B------:R-:W-:-:S03]  /*7c60*/  IMAD.WIDE.U32 R8, R11, R22, R16 ;  /* 0x000000160b087225 */ /* 0x000fc600078e0010 */
[----:B------:R-:W3:Y:S01]  /*7c70*/  LDC R15, c[0x0][0x144] ;  /* 0x00005100ff0f7b82 */ /* 0x000ee20000000800 */
[----:B------:R-:W-:-:S04]  /*7c80*/  IMAD R10, R7, R22, RZ ;  /* 0x00000016070a7224 */ /* 0x000fc800078e02ff */
[----:B------:R-:W-:Y:S02]  /*7c90*/  IMAD R7, R11, R23, R10 ;  /* 0x000000170b077224 */ /* 0x000fe400078e020a */
[----:B------:R-:W-:Y:S01]  /*7ca0*/  IMAD.MOV.U32 R10, RZ, RZ, -0x1 ;  /* 0xffffffffff0a7424 */ /* 0x000fe200078e00ff */
[----:B------:R-:W4:Y:S01]  /*7cb0*/  LDC R20, c[0x0][0x608] ;  /* 0x00018200ff147b82 */ /* 0x000f220000000800 */
[----:B------:R-:W-:Y:S01]  /*7cc0*/  IMAD.IADD R7, R9, 0x1, R7 ;  /* 0x0000000109077824 */ /* 0x000fe200078e0207 */
[----:B------:R-:W-:-:S04]  /*7cd0*/  I2FP.F32.U32 R9, R3 ;  /* 0x0000000300097245 */ /* 0x000fc80000201000 */
[-C--:B0-----:R-:W-:Y:S01]  /*7ce0*/  SHF.R.U64 R12, R8, R24.reuse, R7 ;  /* 0x00000018080c7219 */ /* 0x081fe20000001207 */
[----:B--2---:R-:W-:Y:S01]  /*7cf0*/  IMAD.MOV R8, RZ, RZ, -R13 ;  /* 0x000000ffff087224 */ /* 0x004fe200078e0a0d */
[----:B------:R-:W0:Y:S01]  /*7d00*/  LDC R11, c[0x0][0x658] ;  /* 0x00019600ff0b7b82 */ /* 0x000e220000000800 */
[----:B-1----:R-:W-:Y:S01]  /*7d10*/  ISETP.NE.U32.AND P0, PT, R26, RZ, PT ;  /* 0x000000ff1a00720c */ /* 0x002fe20003f05070 */
[----:B------:R-:W-:Y:S01]  /*7d20*/  FMUL R9, R9, UR4 ;  /* 0x0000000409097c20 */ /* 0x000fe20008400000 */
[----:B------:R-:W-:Y:S02]  /*7d30*/  SHF.R.U32.HI R7, RZ, R24, R7 ;  /* 0x00000018ff077219 */ /* 0x000fe40000011607 */
[----:B------:R-:W-:-:S03]  /*7d40*/  ISETP.NE.AND.EX P0, PT, R27, RZ, PT, P0 ;  /* 0x000000ff1b00720c */ /* 0x000fc60003f05300 */
[----:B------:R-:W1:Y:S01]  /*7d50*/  LDC R22, c[0x0][0x148] ;  /* 0x00005200ff167b82 */ /* 0x000e620000000800 */
[----:B---3--:R-:W-:Y:S02]  /*7d60*/  IMAD R23, R15, R8, R6 ;  /* 0x000000080f177224 */ /* 0x008fe400078e0206 */
[----:B------:R-:W-:-:S05]  /*7d70*/  IMAD.MOV.U32 R8, RZ, RZ, 0x1 ;  /* 0x00000001ff087424 */ /* 0x000fca00078e00ff */
[----:B------:R-:W2:Y:S01]  /*7d80*/  LDC R21, c[0x0][0x600] ;  /* 0x00018000ff157b82 */ /* 0x000ea20000000800 */
[-CC-:B----4-:R-:W-:Y:S02]  /*7d90*/  SHF.R.U64 R15, R12, R20.reuse, R7.reuse ;  /* 0x000000140c0f7219 */ /* 0x190fe40000001207 */
[----:B------:R-:W-:Y:S02]  /*7da0*/  SHF.R.U32.HI R6, RZ, R20, R7 ;  /* 0x00000014ff067219 */ /* 0x000fe40000011607 */
[----:B------:R3:W4:Y:S03]  /*7db0*/  F2I.U32.TRUNC.NTZ R20, R9 ;  /* 0x0000000900147305 */ /* 0x000726000020f000 */
[----:B------:R-:W1:Y:S01]  /*7dc0*/  LDC R25, c[0x0][0x648] ;  /* 0x00019200ff197b82 */ /* 0x000e620000000800 */
[-C--:B0-----:R-:W-:Y:S02]  /*7dd0*/  SHF.R.U64 R19, R15, R11.reuse, R6 ;  /* 0x0000000b0f137219 */ /* 0x081fe40000001206 */
[----:B------:R-:W-:-:S02]  /*7de0*/  SHF.L.U32 R10, R10, R11, RZ ;  /* 0x0000000b0a0a7219 */ /* 0x000fc400000006ff */
[-C--:B------:R-:W-:Y:S01]  /*7df0*/  SHF.R.U32.HI R7, RZ, R11.reuse, R6 ;  /* 0x0000000bff077219 */ /* 0x080fe20000011606 */
[----:B------:R-:W-:Y:S01]  /*7e00*/  IMAD.MOV.U32 R6, RZ, RZ, R19 ;  /* 0x000000ffff067224 */ /* 0x000fe200078e0013 */
[----:B------:R-:W-:Y:S01]  /*7e10*/  SHF.L.U32 R24, R8, R11, RZ ;  /* 0x0000000b08187219 */ /* 0x000fe200000006ff */
[----:B------:R-:W0:Y:S01]  /*7e20*/  LDC R28, c[0x0][0x638] ;  /* 0x00018e00ff1c7b82 */ /* 0x000e220000000800 */
[----:B------:R-:W-:-:S07]  /*7e30*/  LOP3.LUT R30, RZ, R10, RZ, 0x33, !PT ;  /* 0x0000000aff1e7212 */ /* 0x000fce00078e33ff */
[----:B------:R-:W0:Y:S01]  /*7e40*/  LDC R29, c[0x0][0x610] ;  /* 0x00018400ff1d7b82 */ /* 0x000e220000000800 */
[----:B---34-:R-:W-:Y:S05]  /*7e50*/  @!P0 BRA `(.L_x_159) ;  /* 0x0000000000288947 */ /* 0x018fea0003800000 */
[----:B------:R-:W3:Y:S02]  /*7e60*/  LDC R6, c[0x0][0x64c] ;  /* 0x00019300ff067b82 */ /* 0x000ee40000000800 */
[----:B---3--:R-:W-:-:S05]  /*7e70*/  IADD3 R11, P0, R19, R6, RZ ;  /* 0x00000006130b7210 */ /* 0x008fca0007f1e0ff */
        /* <DEDUP_REMOVED lines=8> */
.L_x_159:
[----:B------:R-:W-:Y:S01]  /*7f00*/  ISETP.NE.AND P0, PT, R2, 0x1, PT ;  /* 0x000000010200780c */ /* 0x000fe20003f05270 */
[----:B--2---:R-:W-:Y:S01]  /*7f10*/  VIADD R9, R21, 0xffffffff ;  /* 0xffffffff15097836 */ /* 0x004fe20000000000 */
[----:B-1----:R-:W-:Y:S01]  /*7f20*/  SHF.R.U64 R7, R6, R25, R7 ;  /* 0x0000001906077219 */ /* 0x002fe20000001207 */
[----:B------:R-:W-:Y:S01]  /*7f30*/  IMAD.MOV R20, RZ, RZ, -R20 ;  /* 0x000000ffff147224 */ /* 0x000fe200078e0a14 */
[----:B------:R-:W-:Y:S02]  /*7f40*/  LOP3.LUT R6, R15, R30, RZ, 0xc0, !PT ;  /* 0x0000001e0f067212 */ /* 0x000fe400078ec0ff */
[----:B------:R-:W-:Y:S01]  /*7f50*/  LOP3.LUT R12, R12, R9, RZ, 0xc0, !PT ;  /* 0x000000090c0c7212 */ /* 0x000fe200078ec0ff */
[----:B------:R-:W-:Y:S02]  /*7f60*/  IMAD.MOV R8, RZ, RZ, -R7 ;  /* 0x000000ffff087224 */ /* 0x000fe400078e0a07 */
[----:B------:R-:W-:Y:S02]  /*7f70*/  IMAD R6, R24, R7, R6 ;  /* 0x0000000718067224 */ /* 0x000fe400078e0206 */
[----:B------:R-:W-:-:S02]  /*7f80*/  IMAD.MOV.U32 R9, RZ, RZ, 0x1 ;  /* 0x00000001ff097424 */ /* 0x000fc400078e00ff */
[----:B------:R-:W-:Y:S02]  /*7f90*/  @P0 IMAD R23, R22, R20, R3 ;  /* 0x0000001416170224 */ /* 0x000fe400078e0203 */
[----:B0-----:R-:W-:Y:S02]  /*7fa0*/  IMAD R3, R8, R28, R19 ;  /* 0x0000001c08037224 */ /* 0x001fe400078e0213 */
[----:B------:R-:W-:Y:S02]  /*7fb0*/  IMAD R13, R6, R29, R23 ;  /* 0x0000001d060d7224 */ /* 0x000fe400078e0217 */
[----:B------:R-:W-:Y:S02]  /*7fc0*/  IMAD R6, R3, R21, R12 ;  /* 0x0000001503067224 */ /* 0x000fe400078e020c */
[----:B------:R-:W-:-:S03]  /*7fd0*/  IMAD.MOV.U32 R8, RZ, RZ, R14 ;  /* 0x000000ffff087224 */ /* 0x000fc600078e000e */
[----:B------:R-:W-:Y:S02]  /*7fe0*/  SEL R20, R6, R13, !P0 ;  /* 0x0000000d06147207 */ /* 0x000fe40004000000 */
[----:B------:R-:W-:-:S07]  /*7ff0*/  SEL R13, R13, R6, !P0 ;  /* 0x000000060d0d7207 */ /* 0x000fce0004000000 */
.L_x_157:
[----:B------:R-:W-:-:S08]  /*8000*/  NOP ;  /* 0x0000000000007918 */ /* 0x000fd00000000000 */
[----:B------:R-:W0:-:S00]  /*8010*/  USETMAXREG.DEALLOC.CTAPOOL 0x28 ;  /* 0x00000028000079c8 */ /* 0x000e0000080e0500 */
[----:B0-----:R-:W-:-:S13]  /*8020*/  ISETP.NE.AND P0, PT, R0, RZ, PT ;  /* 0x000000ff0000720c */ /* 0x001fda0003f05270 */
[----:B------:R-:W-:Y:S05]  /*8030*/  @P0 EXIT ;  /* 0x000000000000094d */ /* 0x000fea0003800000 */
[----:B------:R-:W-:Y:S01]  /*8040*/  LOP3.LUT P0, RZ, R9, 0xff, RZ, 0xc0, !PT ;  /* 0x000000ff09ff7812 */ /* 0x000fe2000780c0ff */
[----:B------:R-:W-:Y:S02]  /*8050*/  IMAD.MOV.U32 R0, RZ, RZ, 0x1 ;  /* 0x00000001ff007424 */ /* 0x000fe400078e00ff */
[----:B------:R-:W-:-:S10]  /*8060*/  IMAD.MOV.U32 R3, RZ, RZ, RZ ;  /* 0x000000ffff037224 */ /* 0x000fd400078e00ff */
[----:B------:R-:W-:Y:S05]  /*8070*/  @!P0 BRA `(.L_x_160) ;  /* 0x0000000c004c8947 */ /* 0x000fea0003800000 */
[----:B------:R-:W0:Y:S01]  /*8080*/  LDC R0, c[0x0][0x28c] ;  /* 0x0000a300ff007b82 */ /* 0x000e220000000800 */
[----:B------:R-:W-:Y:S01]  /*8090*/  LOP3.LUT P0, RZ, R4, 0x1f, RZ, 0xc0, !PT ;  /* 0x0000001f04ff7812 */ /* 0x000fe2000780c0ff */
[----:B------:R-:W-:Y:S01]  /*80a0*/  ULDC UR5, c[0x0][0x658] ;  /* 0x0001960000057ab9 */ /* 0x000fe20000000800 */
[----:B------:R-:W-:Y:S01]  /*80b0*/  UMOV UR6, 0xffffffff ;  /* 0xffffffff00067882 */ /* 0x000fe20000000000 */
[----:B------:R-:W-:Y:S01]  /*80c0*/  BSSY B0, `(.L_x_160) ;  /* 0x00000ce000007945 */ /* 0x000fe20003800000 */
[----:B------:R-:W-:Y:S01]  /*80d0*/  USHF.L.U32 UR6, UR6, UR5, URZ ;  /* 0x0000000506067299 */ /* 0x000fe2000800063f */
[C---:B------:R-:W-:Y:S01]  /*80e0*/  ISETP.NE.AND P2, PT, R5.reuse, RZ, PT ;  /* 0x000000ff0500720c */ /* 0x040fe20003f45270 */
[----:B------:R-:W-:Y:S01]  /*80f0*/  IMAD.MOV.U32 R11, RZ, RZ, 0x1 ;  /* 0x00000001ff0b7424 */ /* 0x000fe200078e00ff */
[----:B------:R-:W-:Y:S01]  /*8100*/  ISETP.NE.OR P0, PT, R5, RZ, !P0 ;  /* 0x000000ff0500720c */ /* 0x000fe20004705670 */
[----:B------:R-:W-:Y:S01]  /*8110*/  ULDC UR4, c[0x0][0x600] ;  /* 0x0001800000047ab9 */ /* 0x000fe20000000800 */
[----:B------:R-:W-:Y:S01]  /*8120*/  LOP3.LUT R19, R18, 0x2, RZ, 0xfc, !PT ;  /* 0x0000000212137812 */ /* 0x000fe200078efcff */
[----:B------:R-:W-:Y:S01]  /*8130*/  UMOV UR7, 0x1 ;  /* 0x0000000100077882 */ /* 0x000fe20000000000 */
[----:B------:R-:W-:-:S02]  /*8140*/  UIADD3 UR4, UR4, -0x1, URZ ;  /* 0xffffffff04047890 */ /* 0x000fc4000fffe03f */
[----:B------:R-:W-:Y:S02]  /*8150*/  USHF.L.U32 UR5, UR7, UR5, URZ ;  /* 0x0000000507057299 */ /* 0x000fe4000800063f */
[----:B------:R-:W-:Y:S01]  /*8160*/  ULOP3.LUT UR13, URZ, UR6, URZ, 0x33, !UPT ;  /* 0x000000063f0d7292 */ /* 0x000fe2000f8e333f */
[----:B------:R-:W-:Y:S01]  /*8170*/  ULDC.64 UR22, c[0x0][0x198] ;  /* 0x0000660000167ab9 */ /* 0x000fe20000000a00 */
[----:B0-----:R-:W-:-:S05]  /*8180*/  VIADD R0, R0, 0x7f ;  /* 0x0000007f00007836 */ /* 0x001fca0000000000 */
[----:B------:R-:W-:-:S04]  /*8190*/  SHF.R.S32.HI R3, RZ, 0x1f, R0 ;  /* 0x0000001fff037819 */ /* 0x000fc80000011400 */
[----:B------:R-:W-:Y:S01]  /*81a0*/  LEA.HI R3, R3, R0, RZ, 0x7 ;  /* 0x0000000003037211 */ /* 0x000fe200078f38ff */
[----:B------:R-:W-:-:S03]  /*81b0*/  IMAD.MOV.U32 R0, RZ, RZ, 0x1 ;  /* 0x00000001ff007424 */ /* 0x000fc600078e00ff */
[----:B------:R-:W-:Y:S01]  /*81c0*/  SHF.R.S32.HI R12, RZ, 0x7, R3 ;  /* 0x00000007ff0c7819 */ /* 0x000fe20000011403 */
[----:B------:R-:W-:-:S04]  /*81d0*/  IMAD.MOV.U32 R3, RZ, RZ, RZ ;  /* 0x000000ffff037224 */ /* 0x000fc800078e00ff */
[----:B------:R-:W-:-:S07]  /*81e0*/  VIADD R10, R12, 0x1 ;  /* 0x000000010c0a7836 */ /* 0x000fce0000000000 */
.L_x_172:
[----:B------:R-:W-:-:S03]  /*81f0*/  UMOV UR6, 0xffffffff ;  /* 0xffffffff00067882 */ /* 0x000fc60000000000 */
[----:B------:R-:W-:Y:S05]  /*8200*/  BRA.DIV UR6, `(.L_x_161) ;  /* 0x0000000e068c7947 */ /* 0x000fea000b800000 */
[----:B------:R-:W-:-:S13]  /*8210*/  ELECT P6, URZ, PT ;  /* 0x00000000003f782f */ /* 0x000fda00038c0000 */
.L_x_181:
[----:B------:R-:W0:Y:S01]  /*8220*/  LDC R4, c[0x0][0x28c] ;  /* 0x0000a300ff047b82 */ /* 0x000e220000000800 */
[----:B------:R-:W-:Y:S01]  /*8230*/  BSSY B1, `(.L_x_162) ;  /* 0x0000043000017945 */ /* 0x000fe20003800000 */
[----:B0-----:R-:W-:-:S13]  /*8240*/  ISETP.LT.OR P6, PT, R4, 0x1, !P6 ;  /* 0x000000010400780c */ /* 0x001fda00077c1670 */
[----:B------:R-:W-:Y:S05]  /*8250*/  @P6 BRA `(.L_x_163) ;  /* 0x0000000400006947 */ /* 0x000fea0003800000 */
[----:B------:R-:W-:Y:S02]  /*8260*/  IMAD.SHL.U32 R13, R13, 0x100, RZ ;  /* 0x000001000d0d7824 */ /* 0x000fe400078e00ff */
[----:B------:R-:W-:Y:S02]  /*8270*/  IMAD.SHL.U32 R20, R20, 0x40, RZ ;  /* 0x0000004014147824 */ /* 0x000fe400078e00ff */
[----:B------:R-:W-:Y:S02]  /*8280*/  IMAD.MOV.U32 R21, RZ, RZ, RZ ;  /* 0x000000ffff157224 */ /* 0x000fe400078e00ff */
[----:B------:R-:W-:Y:S02]  /*8290*/  IMAD.MOV.U32 R4, RZ, RZ, R10 ;  /* 0x000000ffff047224 */ /* 0x000fe400078e000a */
[----:B------:R-:W-:Y:S02]  /*82a0*/  IMAD.MOV.U32 R5, RZ, RZ, R0 ;  /* 0x000000ffff057224 */ /* 0x000fe400078e0000 */
[----:B------:R-:W-:-:S07]  /*82b0*/  IMAD.MOV.U32 R6, RZ, RZ, R3 ;  /* 0x000000ffff067224 */ /* 0x000fce00078e0003 */
.L_x_167:
[----:B------:R-:W0:Y:S01]  /*82c0*/  S2R R14, SR_CgaCtaId ;  /* 0x00000000000e7919 */ /* 0x000e220000008800 */
[----:B------:R-:W-:Y:S01]  /*82d0*/  MOV R7, 0x400 ;  /* 0x0000040000077802 */ /* 0x000fe20000000f00 */
[----:B------:R-:W1:Y:S03]  /*82e0*/  @!P2 LDC R9, c[0x0][0x500] ;  /* 0x00014000ff09ab82 */ /* 0x000e660000000800 */
[----:B0-----:R-:W-:Y:S02]  /*82f0*/  LEA R15, R14, R7, 0x18 ;  /* 0x000000070e0f7211 */ /* 0x001fe400078ec0ff */
[----:B------:R-:W-:-:S03]  /*8300*/  SHF.L.U32 R7, R5, 0x1f, RZ ;  /* 0x0000001f05077819 */ /* 0x000fc600000006ff */
[----:B------:R-:W-:-:S04]  /*8310*/  IMAD R14, R6, 0x8, R15 ;  /* 0x00000008060e7824 */ /* 0x000fc800078e020f */
[----:B------:R-:W0:Y:S02]  /*8320*/  SYNCS.PHASECHK.TRANS64.TRYWAIT P1, [R14+URZ+0x10], R7 ;  /* 0x000010070e0075a7 */ /* 0x000e24000802017f */
[----:B01----:R-:W-:Y:S05]  /*8330*/  @!P1 BRA `(.L_x_164) ;  /* 0x0000000c00609947 */ /* 0x003fea0003800000 */
.L_x_182:
[----:B0-----:R-:W-:Y:S01]  /*8340*/  PRMT R7, R19, 0x9910, RZ ;  /* 0x0000991013077816 */ /* 0x001fe200000000ff */
[----:B------:R0:W-:Y:S03]  /*8350*/  @!P2 SYNCS.ARRIVE.TRANS64 RZ, [R14+URZ], R9 ;  /* 0x000000090effa9a7 */ /* 0x0001e6000800003f */
[----:B------:R-:W-:-:S13]  /*8360*/  ISETP.NE.AND P1, PT, R7, 0x2, PT ;  /* 0x000000020700780c */ /* 0x000fda0003f25270 */
[----:B0-----:R-:W-:Y:S05]  /*8370*/  @P1 BRA `(.L_x_165) ;  /* 0x0000000000041947 */ /* 0x001fea0003800000 */
[----:B------:R-:W-:Y:S01]  /*8380*/  BPT.TRAP 0x1 ;  /* 0x000000040000795c */ /* 0x000fe20000300000 */
.L_x_165:
[----:B------:R-:W-:Y:S05]  /*8390*/  @P0 BRA `(.L_x_166) ;  /* 0x0000000000040947 */ /* 0x000fea0003800000 */
[----:B------:R-:W-:Y:S01]  /*83a0*/  BPT.TRAP 0x1 ;  /* 0x000000040000795c */ /* 0x000fe20000300000 */
.L_x_166:
[C-C-:B------:R-:W-:Y:S01]  /*83b0*/  IMAD R7, R6.reuse, 0x10000, R15.reuse ;  /* 0x0001000006077824 */ /* 0x140fe200078e020f */
[----:B------:R-:W-:Y:S01]  /*83c0*/  R2UR UR34, R21 ;  /* 0x00000000152272ca */ /* 0x000fe200000e0000 */
[----:B------:R-:W-:Y:S01]  /*83d0*/  IMAD R15, R6, 0x4000, R15 ;  /* 0x00004000060f7824 */ /* 0x000fe200078e020f */
[----:B------:R-:W-:Y:S01]  /*83e0*/  R2UR UR33, R14 ;  /* 0x000000000e2172ca */ /* 0x000fe200000e0000 */
[----:B------:R-:W-:Y:S01]  /*83f0*/  VIADD R4, R4, 0xffffffff ;  /* 0xffffffff04047836 */ /* 0x000fe20000000000 */
[----:B------:R-:W-:Y:S01]  /*8400*/  R2UR UR24, R7 ;  /* 0x00000000071872ca */ /* 0x000fe200000e0000 */
[----:B------:R-:W-:Y:S01]  /*8410*/  UIADD3 UR6, UP0, UR22, 0xf0, URZ ;  /* 0x000000f016067890 */ /* 0x000fe2000ff1e03f */
[----:B------:R-:W-:Y:S01]  /*8420*/  R2UR UR8, R15 ;  /* 0x000000000f0872ca */ /* 0x000fe200000e0000 */
[----:B------:R-:W-:Y:S01]  /*8430*/  UIADD3 UR30, UP1, UR22, 0x1f0, URZ ;  /* 0x000001f0161e7890 */ /* 0x000fe2000ff3e03f */
[----:B------:R-:W-:Y:S01]  /*8440*/  R2UR UR36, R8 ;  /* 0x00000000082472ca */ /* 0x000fe200000e0000 */
[----:B------:R-:W-:Y:S01]  /*8450*/  UIADD3.X UR7, URZ, UR23, URZ, UP0, !UPT ;  /* 0x000000173f077290 */ /* 0x000fe200087fe43f */
[----:B------:R-:W-:Y:S01]  /*8460*/  R2UR UR35, R13 ;  /* 0x000000000d2372ca */ /* 0x000fe200000e0000 */
[----:B------:R-:W-:Y:S01]  /*8470*/  UIADD3.X UR31, URZ, UR23, URZ, UP1, !UPT ;  /* 0x000000173f1f7290 */ /* 0x000fe20008ffe43f */
[----:B------:R-:W-:Y:S01]  /*8480*/  R2UR UR19, R20 ;  /* 0x00000000141372ca */ /* 0x000fe200000e0000 */
[----:B------:R-:W-:Y:S01]  /*8490*/  UIADD3 UR26, UR34, 0x40, URZ ;  /* 0x00000040221a7890 */ /* 0x000fe2000fffe03f */
[----:B------:R-:W-:Y:S01]  /*84a0*/  ISETP.GT.AND P3, PT, R4, 0x1, PT ;  /* 0x000000010400780c */ /* 0x000fe20003f64270 */
[----:B------:R-:W-:Y:S01]  /*84b0*/  VIADD R6, R6, 0x1 ;  /* 0x0000000106067836 */ /* 0x000fe20000000000 */
[----:B------:R-:W-:Y:S01]  /*84c0*/  UMOV UR14, 0x0 ;  /* 0x00000000000e7882 */ /* 0x000fe20000000000 */
[----:B------:R-:W-:Y:S01]  /*84d0*/  UIADD3 UR32, UR24, 0x100, URZ ;  /* 0x0000010018207890 */ /* 0x000fe2000fffe03f */
[----:B------:R-:W-:Y:S01]  /*84e0*/  VIADD R21, R21, 0x80 ;  /* 0x0000008015157836 */ /* 0x000fe20000000000 */
[----:B------:R-:W-:Y:S01]  /*84f0*/  UIADD3 UR24, UR24, 0x8100, URZ ;  /* 0x0000810018187890 */ /* 0x000fe2000fffe03f */
[----:B------:R-:W-:Y:S01]  /*8500*/  ISETP.NE.AND P1, PT, R6, 0x2, PT ;  /* 0x000000020600780c */ /* 0x000fe20003f25270 */
[----:B------:R-:W-:-:S02]  /*8510*/  UIADD3 UR16, UR8, 0x20100, URZ ;  /* 0x0002010008107890 */ /* 0x000fc4000fffe03f */
[----:B------:R-:W-:Y:S01]  /*8520*/  UIADD3 UR8, UR8, 0x22100, URZ ;  /* 0x0002210008087890 */ /* 0x000fe2000fffe03f */
[----:B------:R-:W-:Y:S01]  /*8530*/  SEL R14, RZ, 0x1, P1 ;  /* 0x00000001ff0e7807 */ /* 0x000fe20000800000 */
[----:B------:R-:W-:Y:S01]  /*8540*/  UMOV UR15, 0x10000000 ;  /* 0x10000000000f7882 */ /* 0x000fe20000000000 */
[----:B------:R-:W-:Y:S01]  /*8550*/  UMOV UR25, UR33 ;  /* 0x0000002100197c82 */ /* 0x000fe20008000000 */
[----:B------:R-:W-:Y:S01]  /*8560*/  UMOV UR28, UR36 ;  /* 0x00000024001c7c82 */ /* 0x000fe20008000000 */
[----:B------:R-:W-:Y:S01]  /*8570*/  UMOV UR27, UR35 ;  /* 0x00000023001b7c82 */ /* 0x000fe20008000000 */
[----:B------:R-:W-:Y:S01]  /*8580*/  UMOV UR17, UR33 ;  /* 0x0000002100117c82 */ /* 0x000fe20008000000 */
[----:B------:R-:W-:Y:S01]  /*8590*/  UMOV UR18, UR34 ;  /* 0x0000002200127c82 */ /* 0x000fe20008000000 */
[----:B------:R-:W-:Y:S01]  /*85a0*/  UMOV UR20, UR36 ;  /* 0x0000002400147c82 */ /* 0x000fe20008000000 */
[----:B------:R0:W-:Y:S01]  /*85b0*/  UTMALDG.3D [UR32], [UR6], desc[UR14] ;  /* 0x00000e20060075b4 */ /* 0x0001e20008011000 */
[----:B------:R-:W-:Y:S01]  /*85c0*/  UMOV UR9, UR33 ;  /* 0x0000002100097c82 */ /* 0x000fe20008000000 */
[----:B------:R-:W-:Y:S01]  /*85d0*/  UMOV UR11, UR19 ;  /* 0x00000013000b7c82 */ /* 0x000fe20008000000 */
[----:B------:R-:W-:Y:S01]  /*85e0*/  UMOV UR12, UR36 ;  /* 0x00000024000c7c82 */ /* 0x000fe20008000000 */
[----:B------:R-:W-:Y:S01]  /*85f0*/  UMOV UR10, UR26 ;  /* 0x0000001a000a7c82 */ /* 0x000fe20008000000 */
[----:B------:R-:W-:-:S02]  /*8600*/  LOP3.LUT R5, R5, R14, RZ, 0x3c, !PT ;  /* 0x0000000e05057212 */ /* 0x000fc400078e3cff */
[----:B------:R-:W-:Y:S01]  /*8610*/  SEL R6, R6, RZ, P1 ;  /* 0x000000ff06067207 */ /* 0x000fe20000800000 */
[----:B------:R0:W-:Y:S01]  /*8620*/  UTMALDG.3D [UR24], [UR6], desc[UR14] ;  /* 0x00000e18060075b4 */ /* 0x0001e20008011000 */
[----:B------:R0:W-:Y:S01]  /*8630*/  UTMALDG.3D [UR16], [UR30], desc[UR14] ;  /* 0x00000e101e0075b4 */ /* 0x0001e20008011000 */
[----:B------:R0:W-:Y:S02]  /*8640*/  UTMALDG.3D [UR8], [UR30], desc[UR14] ;  /* 0x00000e081e0075b4 */ /* 0x0001e40008011000 */
[----:B0-----:R-:W-:Y:S05]  /*8650*/  @P3 BRA `(.L_x_167) ;  /* 0xfffffffc00183947 */ /* 0x001fea000383ffff */
.L_x_163:
[----:B------:R-:W-:Y:S05]  /*8660*/  BSYNC B1 ;  /* 0x0000000000017941 */ /* 0x000fea0003800000 */
.L_x_162:
[----:B------:R-:W-:Y:S01]  /*8670*/  LOP3.LUT P3, RZ, R11, 0xff, RZ, 0xc0, !PT ;  /* 0x000000ff0bff7812 */ /* 0x000fe2000786c0ff */
[----:B------:R-:W-:Y:S01]  /*8680*/  IMAD.IADD R3, R12, 0x1, R3 ;  /* 0x000000010c037824 */ /* 0x000fe200078e0203 */
[----:B------:R-:W-:Y:S01]  /*8690*/  IADD3 R16, P4, R16, UR38, RZ ;  /* 0x0000002610107c10 */ /* 0x000fe2000ff9e0ff */
[----:B------:R-:W-:Y:S01]  /*86a0*/  ULDC.64 UR6, c[0x0][0x650] ;  /* 0x0001940000067ab9 */ /* 0x000fe20000000a00 */
[----:B------:R-:W-:Y:S01]  /*86b0*/  BSSY B1, `(.L_x_168) ;  /* 0x000006c000017945 */ /* 0x000fe20003800000 */
[----:B------:R-:W-:Y:S01]  /*86c0*/  IMAD.MOV.U32 R13, RZ, RZ, -0x1 ;  /* 0xffffffffff0d7424 */ /* 0x000fe200078e00ff */
[----:B------:R-:W-:Y:S01]  /*86d0*/  ISETP.GT.U32.AND P1, PT, R3, 0x1, PT ;  /* 0x000000010300780c */ /* 0x000fe20003f24070 */
[----:B------:R-:W-:Y:S01]  /*86e0*/  IMAD.MOV.U32 R20, RZ, RZ, -0x1 ;  /* 0xffffffffff147424 */ /* 0x000fe200078e00ff */
[----:B------:R-:W-:Y:S01]  /*86f0*/  SHF.R.U32.HI R4, RZ, 0x1, R3 ;  /* 0x00000001ff047819 */ /* 0x000fe20000011603 */
[----:B------:R-:W-:Y:S01]  /*8700*/  IMAD.MOV.U32 R8, RZ, RZ, -0x1 ;  /* 0xffffffffff087424 */ /* 0x000fe200078e00ff */
[----:B------:R-:W-:-:S02]  /*8710*/  ISETP.LT.U32.AND P1, PT, R12, 0x2, P1 ;  /* 0x000000020c00780c */ /* 0x000fc40000f21070 */
[----:B------:R-:W-:Y:S01]  /*8720*/  IADD3.X R17, R17, UR41, RZ, P4, !PT ;  /* 0x0000002911117c10 */ /* 0x000fe2000a7fe4ff */
[----:B------:R-:W0:Y:S01]  /*8730*/  @P3 S2R R6, SR_CgaCtaId ;  /* 0x0000000000063919 */ /* 0x000e220000008800 */
[----:B------:R-:W-:Y:S02]  /*8740*/  @P3 MOV R5, 0x400 ;  /* 0x0000040000053802 */ /* 0x000fe40000000f00 */
[----:B------:R-:W-:Y:S02]  /*8750*/  ISETP.GE.U32.AND P4, PT, R16, UR6, PT ;  /* 0x0000000610007c0c */ /* 0x000fe4000bf86070 */
[----:B------:R-:W-:Y:S02]  /*8760*/  LOP3.LUT R4, R4, 0x1, RZ, 0xc0, !PT ;  /* 0x0000000104047812 */ /* 0x000fe400078ec0ff */
[----:B------:R-:W-:Y:S02]  /*8770*/  LOP3.LUT R3, R3, 0x1, RZ, 0xc0, !PT ;  /* 0x0000000103037812 */ /* 0x000fe400078ec0ff */
[----:B------:R-:W-:-:S02]  /*8780*/  PRMT R11, RZ, 0x7610, R11 ;  /* 0x00007610ff0b7816 */ /* 0x000fc4000000000b */
[----:B0-----:R-:W-:-:S04]  /*8790*/  @P3 LEA R5, R6, R5, 0x18 ;  /* 0x0000000506053211 */ /* 0x001fc800078ec0ff */
[----:B------:R0:W-:Y:S01]  /*87a0*/  @P3 SYNCS.ARRIVE.TRANS64.A1T0 RZ, [R5+URZ+0x38], RZ ;  /* 0x000038ff05ff39a7 */ /* 0x0001e2000810003f */
[----:B------:R-:W-:-:S04]  /*87b0*/  ISETP.NE.U32.AND P3, PT, R4, 0x1, PT ;  /* 0x000000010400780c */ /* 0x000fc80003f65070 */
[----:B------:R-:W-:Y:S02]  /*87c0*/  ISETP.GT.U32.AND P3, PT, R12, 0x1, !P3 ;  /* 0x000000010c00780c */ /* 0x000fe40005f64070 */
[----:B0-----:R-:W-:Y:S02]  /*87d0*/  SEL R5, RZ, 0x1, !P1 ;  /* 0x00000001ff057807 */ /* 0x001fe40004800000 */
[----:B------:R-:W-:Y:S02]  /*87e0*/  ISETP.GE.U32.AND.EX P1, PT, R17, UR7, PT, P4 ;  /* 0x0000000711007c0c */ /* 0x000fe4000bf26140 */
[----:B------:R-:W-:-:S04]  /*87f0*/  SEL R4, RZ, 0x1, !P3 ;  /* 0x00000001ff047807 */ /* 0x000fc80005800000 */
[----:B------:R-:W-:Y:S02]  /*8800*/  LOP3.LUT R0, R4, R0, R5, 0x96, !PT ;  /* 0x0000000004007212 */ /* 0x000fe400078e9605 */
[----:B------:R-:W-:-:S05]  /*8810*/  PRMT R4, RZ, 0x7610, R4 ;  /* 0x00007610ff047816 */ /* 0x000fca0000000004 */
[----:B------:R-:W-:Y:S05]  /*8820*/  @P1 BRA `(.L_x_169) ;  /* 0x0000000400501947 */ /* 0x000fea0003800000 */
[----:B------:R-:W-:Y:S01]  /*8830*/  ULDC.64 UR6, c[0x0][0x628] ;  /* 0x00018a0000067ab9 */ /* 0x000fe20000000a00 */
[----:B------:R-:W0:Y:S01]  /*8840*/  S2R R14, SR_CTAID.X ;  /* 0x00000000000e7919 */ /* 0x000e220000002500 */
[----:B------:R-:W-:Y:S01]  /*8850*/  ISETP.NE.U32.AND P1, PT, RZ, UR6, PT ;  /* 0x00000006ff007c0c */ /* 0x000fe2000bf25070 */
[----:B------:R-:W-:Y:S01]  /*8860*/  ULDC UR9, c[0x0][0x630] ;  /* 0x00018c0000097ab9 */ /* 0x000fe20000000800 */
[----:B------:R-:W-:Y:S01]  /*8870*/  IMAD.MOV.U32 R4, RZ, RZ, R16 ;  /* 0x000000ffff047224 */ /* 0x000fe200078e0010 */
[----:B------:R-:W1:Y:S01]  /*8880*/  S2R R13, SR_CTAID.Y ;  /* 0x00000000000d7919 */ /* 0x000e620000002600 */
[----:B------:R-:W-:Y:S01]  /*8890*/  ISETP.NE.AND.EX P1, PT, RZ, UR7, PT, P1 ;  /* 0x00000007ff007c0c */ /* 0x000fe2000bf25310 */
[----:B------:R-:W-:-:S12]  /*88a0*/  IMAD.MOV.U32 R5, RZ, RZ, R17 ;  /* 0x000000ffff057224 */ /* 0x000fd800078e0011 */
[----:B------:R-:W-:Y:S05]  /*88b0*/  @!P1 BRA `(.L_x_170) ;  /* 0x0000000000289947 */ /* 0x000fea0003800000 */
[----:B------:R-:W-:Y:S02]  /*88c0*/  ULDC UR8, c[0x0][0x634] ;  /* 0x00018d0000087ab9 */ /* 0x000fe40000000800 */
[----:B------:R-:W-:-:S05]  /*88d0*/  IADD3 R9, P1, R16, UR8, RZ ;  /* 0x0000000810097c10 */ /* 0x000fca000ff3e0ff */
[----:B------:R-:W-:-:S04]  /*88e0*/  IMAD.X R15, RZ, RZ, R17, P1 ;  /* 0x000000ffff0f7224 */ /* 0x000fc800008e0611 */
[----:B------:R-:W-:-:S04]  /*88f0*/  IMAD.WIDE.U32 R6, R15, UR6, RZ ;  /* 0x000000060f067c25 */ /* 0x000fc8000f8e00ff */
[----:B------:R-:W-:-:S04]  /*8900*/  IMAD.WIDE.U32 R6, P1, R9, UR7, R6 ;  /* 0x0000000709067c25 */ /* 0x000fc8000f820006 */
[----:B------:R-:W-:-:S04]  /*8910*/  IMAD.WIDE.U32 R8, R9, UR6, RZ ;  /* 0x0000000609087c25 */ /* 0x000fc8000f8e00ff */
[----:B------:R-:W-:Y:S01]  /*8920*/  IMAD.X R5, RZ, RZ, RZ, P1 ;  /* 0x000000ffff057224 */ /* 0x000fe200008e06ff */
[----:B------:R-:W-:Y:S01]  /*8930*/  IADD3 RZ, P1, R9, R6, RZ ;  /* 0x0000000609ff7210 */ /* 0x000fe20007f3e0ff */
[----:B------:R-:W-:-:S04]  /*8940*/  IMAD.MOV.U32 R4, RZ, RZ, R7 ;  /* 0x000000ffff047224 */ /* 0x000fc800078e0007 */
[----:B------:R-:W-:-:S08]  /*8950*/  IMAD.WIDE.U32.X R4, R15, UR7, R4, P1 ;  /* 0x000000070f047c25 */ /* 0x000fd000088e0404 */
.L_x_170:
[--C-:B------:R-:W-:Y:S01]  /*8960*/  SHF.R.U64 R8, R4, UR9, R5.reuse ;  /* 0x0000000904087c19 */ /* 0x100fe20008001205 */
[----:B------:R-:W-:Y:S01]  /*8970*/  ULDC.64 UR6, c[0x0][0x620] ;  /* 0x0001880000067ab9 */ /* 0x000fe20000000a00 */
[----:B------:R-:W-:Y:S01]  /*8980*/  SHF.R.U32.HI R4, RZ, UR9, R5 ;  /* 0x00000009ff047c19 */ /* 0x000fe20008011605 */
[----:B------:R-:W2:Y:S01]  /*8990*/  LDC R25, c[0x0][0x144] ;  /* 0x00005100ff197b82 */ /* 0x000ea20000000800 */
[----:B------:R-:W-:Y:S01]  /*89a0*/  IADD3 R7, P1, RZ, -R8, RZ ;  /* 0x80000008ff077210 */ /* 0x000fe20007f3e0ff */
[----:B------:R-:W-:Y:S01]  /*89b0*/  ULDC.64 UR10, c[0x0][0x640] ;  /* 0x00019000000a7ab9 */ /* 0x000fe20000000a00 */
[----:B0-----:R-:W-:Y:S01]  /*89c0*/  I2FP.F32.U32 R9, R14 ;  /* 0x0000000e00097245 */ /* 0x001fe20000201000 */
[----:B------:R-:W-:Y:S02]  /*89d0*/  ULDC UR8, c[0x0][0x608] ;  /* 0x0001820000087ab9 */ /* 0x000fe40000000800 */
[----:B------:R-:W-:Y:S01]  /*89e0*/  IMAD.X R4, RZ, RZ, ~R4, P1 ;  /* 0x000000ffff047224 */ /* 0x000fe200008e0e04 */
[----:B------:R-:W-:Y:S01]  /*89f0*/  ISETP.NE.U32.AND P1, PT, RZ, UR10, PT ;  /* 0x0000000aff007c0c */ /* 0x000fe2000bf25070 */
[----:B------:R-:W0:Y:S02]  /*8a00*/  LDC R20, c[0x0][0x148] ;  /* 0x00005200ff147b82 */ /* 0x000e240000000800 */
[----:B------:R-:W-:Y:S01]  /*8a10*/  IMAD R6, R4, UR6, RZ ;  /* 0x0000000604067c24 */ /* 0x000fe2000f8e02ff */
[----:B------:R-:W-:Y:S01]  /*8a20*/  ISETP.NE.AND.EX P1, PT, RZ, UR11, PT, P1 ;  /* 0x0000000bff007c0c */ /* 0x000fe2000bf25310 */
[----:B------:R-:W-:Y:S01]  /*8a30*/  IMAD.WIDE.U32 R4, R7, UR6, R16 ;  /* 0x0000000607047c25 */ /* 0x000fe2000f8e0010 */
[----:B------:R-:W-:-:S03]  /*8a40*/  ULDC UR6, c[0x0][0x150] ;  /* 0x0000540000067ab9 */ /* 0x000fc60000000800 */
[----:B------:R-:W-:Y:S02]  /*8a50*/  IMAD R7, R7, UR7, R6 ;  /* 0x0000000707077c24 */ /* 0x000fe4000f8e0206 */
[----:B------:R-:W-:Y:S01]  /*8a60*/  FMUL R6, R9, UR6 ;  /* 0x0000000609067c20 */ /* 0x000fe20008400000 */
[----:B------:R-:W-:Y:S01]  /*8a70*/  ULDC UR6, c[0x0][0x618] ;  /* 0x0001860000067ab9 */ /* 0x000fe20000000800 */
[----:B------:R-:W-:Y:S01]  /*8a80*/  ULDC UR7, c[0x0][0x154] ;  /* 0x0000550000077ab9 */ /* 0x000fe20000000800 */
[----:B------:R-:W-:-:S03]  /*8a90*/  IMAD.IADD R5, R5, 0x1, R7 ;  /* 0x0000000105057824 */ /* 0x000fc600078e0207 */
[----:B------:R-:W3:Y:S02]  /*8aa0*/  F2I.U32.TRUNC.NTZ R6, R6 ;  /* 0x0000000600067305 */ /* 0x000ee4000020f000 */
[----:B------:R-:W-:Y:S02]  /*8ab0*/  SHF.R.U64 R9, R4, UR6, R5 ;  /* 0x0000000604097c19 */ /* 0x000fe40008001205 */
[----:B-1----:R-:W-:-:S05]  /*8ac0*/  I2FP.F32.U32 R4, R13 ;  /* 0x0000000d00047245 */ /* 0x002fca0000201000 */
[----:B------:R-:W-:Y:S01]  /*8ad0*/  FMUL R22, R4, UR7 ;  /* 0x0000000704167c20 */ /* 0x000fe20008400000 */
[----:B------:R-:W-:Y:S01]  /*8ae0*/  SHF.R.U32.HI R4, RZ, UR6, R5 ;  /* 0x00000006ff047c19 */ /* 0x000fe20008011605 */
[----:B------:R-:W-:-:S03]  /*8af0*/  ULDC UR6, c[0x0][0x658] ;  /* 0x0001960000067ab9 */ /* 0x000fc60000000800 */
[--C-:B------:R-:W-:Y:S01]  /*8b00*/  SHF.R.U64 R21, R9, UR8, R4.reuse ;  /* 0x0000000809157c19 */ /* 0x100fe20008001204 */
[----:B------:R-:W1:Y:S01]  /*8b10*/  F2I.U32.TRUNC.NTZ R22, R22 ;  /* 0x0000001600167305 */ /* 0x000e62000020f000 */
[----:B------:R-:W-:Y:S01]  /*8b20*/  SHF.R.U32.HI R4, RZ, UR8, R4 ;  /* 0x00000008ff047c19 */ /* 0x000fe20008011604 */
[----:B---3--:R-:W-:-:S03]  /*8b30*/  IMAD.MOV R6, RZ, RZ, -R6 ;  /* 0x000000ffff067224 */ /* 0x008fc600078e0a06 */
[----:B------:R-:W-:Y:S01]  /*8b40*/  SHF.R.U64 R15, R21, UR6, R4 ;  /* 0x00000006150f7c19 */ /* 0x000fe20008001204 */
[----:B--2---:R-:W-:Y:S01]  /*8b50*/  IMAD R14, R25, R6, R14 ;  /* 0x00000006190e7224 */ /* 0x004fe200078e020e */
[----:B------:R-:W-:-:S03]  /*8b60*/  SHF.R.U32.HI R23, RZ, UR6, R4 ;  /* 0x00000006ff177c19 */ /* 0x000fc60008011604 */
[----:B------:R-:W-:Y:S02]  /*8b70*/  IMAD.MOV.U32 R4, RZ, RZ, R15 ;  /* 0x000000ffff047224 */ /* 0x000fe400078e000f */
[----:B------:R-:W-:Y:S01]  /*8b80*/  IMAD.MOV.U32 R5, RZ, RZ, R23 ;  /* 0x000000ffff057224 */ /* 0x000fe200078e0017 */
[----:B-1----:R-:W-:Y:S06]  /*8b90*/  @!P1 BRA `(.L_x_171) ;  /* 0x0000000000289947 */ /* 0x002fec0003800000 */
[----:B------:R-:W-:Y:S02]  /*8ba0*/  ULDC UR6, c[0x0][0x64c] ;  /* 0x0001930000067ab9 */ /* 0x000fe40000000800 */
[----:B------:R-:W-:-:S05]  /*8bb0*/  IADD3 R5, P1, R15, UR6, RZ ;  /* 0x000000060f057c10 */ /* 0x000fca000ff3e0ff */
[----:B------:R-:W-:-:S04]  /*8bc0*/  IMAD.X R23, RZ, RZ, R23, P1 ;  /* 0x000000ffff177224 */ /* 0x000fc800008e0617 */
[----:B------:R-:W-:-:S04]  /*8bd0*/  IMAD.WIDE.U32 R6, R23, UR10, RZ ;  /* 0x0000000a17067c25 */ /* 0x000fc8000f8e00ff */
[----:B------:R-:W-:-:S04]  /*8be0*/  IMAD.WIDE.U32 R6, P1, R5, UR11, R6 ;  /* 0x0000000b05067c25 */ /* 0x000fc8000f820006 */
[----:B------:R-:W-:-:S04]  /*8bf0*/  IMAD.WIDE.U32 R4, R5, UR10, RZ ;  /* 0x0000000a05047c25 */ /* 0x000fc8000f8e00ff */
[----:B------:R-:W-:Y:S01]  /*8c00*/  IMAD.MOV.U32 R4, RZ, RZ, R7 ;  /* 0x000000ffff047224 */ /* 0x000fe200078e0007 */
[----:B------:R-:W-:Y:S01]  /*8c10*/  IADD3 RZ, P3, R5, R6, RZ ;  /* 0x0000000605ff7210 */ /* 0x000fe20007f7e0ff */
[----:B------:R-:W-:-:S04]  /*8c20*/  IMAD.X R5, RZ, RZ, RZ, P1 ;  /* 0x000000ffff057224 */ /* 0x000fc800008e06ff */
[----:B------:R-:W-:-:S08]  /*8c30*/  IMAD.WIDE.U32.X R4, R23, UR11, R4, P3 ;  /* 0x0000000b17047c25 */ /* 0x000fd000098e0404 */
.L_x_171:
[----:B------:R-:W-:Y:S01]  /*8c40*/  ISETP.NE.AND P1, PT, R2, 0x1, PT ;  /* 0x000000010200780c */ /* 0x000fe20003f25270 */
[----:B------:R-:W-:Y:S01]  /*8c50*/  ULDC UR6, c[0x0][0x648] ;  /* 0x0001920000067ab9 */ /* 0x000fe20000000800 */
[----:B------:R-:W-:Y:S01]  /*8c60*/  LOP3.LUT R21, R21, UR13, RZ, 0xc0, !PT ;  /* 0x0000000d15157c12 */ /* 0x000fe2000f8ec0ff */
[----:B------:R-:W-:Y:S01]  /*8c70*/  IMAD.MOV R22, RZ, RZ, -R22 ;  /* 0x000000ffff167224 */ /* 0x000fe200078e0a16 */
[----:B------:R-:W-:Y:S01]  /*8c80*/  SHF.R.U64 R4, R4, UR6, R5 ;  /* 0x0000000604047c19 */ /* 0x000fe20008001205 */
[----:B------:R-:W-:Y:S01]  /*8c90*/  ULDC UR6, c[0x0][0x638] ;  /* 0x00018e0000067ab9 */ /* 0x000fe20000000800 */
[----:B------:R-:W-:Y:S01]  /*8ca0*/  ULDC UR7, c[0x0][0x610] ;  /* 0x0001840000077ab9 */ /* 0x000fe20000000800 */
[----:B------:R-:W-:Y:S02]  /*8cb0*/  IMAD.MOV.U32 R5, RZ, RZ, 0x1 ;  /* 0x00000001ff057424 */ /* 0x000fe400078e00ff */
[----:B------:R-:W-:Y:S02]  /*8cc0*/  IMAD.MOV R6, RZ, RZ, -R4 ;  /* 0x000000ffff067224 */ /* 0x000fe400078e0a04 */
[----:B------:R-:W-:Y:S01]  /*8cd0*/  IMAD R21, R4, UR5, R21 ;  /* 0x0000000504157c24 */ /* 0x000fe2000f8e0215 */
[----:B------:R-:W-:Y:S01]  /*8ce0*/  LOP3.LUT R4, R9, UR4, RZ, 0xc0, !PT ;  /* 0x0000000409047c12 */ /* 0x000fe2000f8ec0ff */
[----:B0-----:R-:W-:-:S02]  /*8cf0*/  @P1 IMAD R14, R20, R22, R13 ;  /* 0x00000016140e1224 */ /* 0x001fc400078e020d */
[----:B------:R-:W-:Y:S01]  /*8d00*/  IMAD R15, R6, UR6, R15 ;  /* 0x00000006060f7c24 */ /* 0x000fe2000f8e020f */
[----:B------:R-:W-:Y:S01]  /*8d10*/  ULDC UR6, c[0x0][0x600] ;  /* 0x0001800000067ab9 */ /* 0x000fe20000000800 */
[----:B------:R-:W-:Y:S02]  /*8d20*/  IMAD R14, R21, UR7, R14 ;  /* 0x00000007150e7c24 */ /* 0x000fe4000f8e020e */
[--C-:B------:R-:W-:Y:S01]  /*8d30*/  IMAD R15, R15, UR6, R4.reuse ;  /* 0x000000060f0f7c24 */ /* 0x100fe2000f8e0204 */
[----:B------:R-:W-:-:S04]  /*8d40*/  PRMT R4, R5, 0x7610, R4 ;  /* 0x0000761005047816 */ /* 0x000fc80000000004 */
[----:B------:R-:W-:Y:S02]  /*8d50*/  SEL R20, R15, R14, !P1 ;  /* 0x0000000e0f147207 */ /* 0x000fe40004800000 */
[----:B------:R-:W-:-:S07]  /*8d60*/  SEL R13, R14, R15, !P1 ;  /* 0x0000000f0e0d7207 */ /* 0x000fce0004800000 */
.L_x_169:
[----:B------:R-:W-:Y:S05]  /*8d70*/  BSYNC B1 ;  /* 0x0000000000017941 */ /* 0x000fea0003800000 */
.L_x_168:
[----:B------:R-:W-:-:S13]  /*8d80*/  LOP3.LUT P1, RZ, R4, 0xff, RZ, 0xc0, !PT ;  /* 0x000000ff04ff7812 */ /* 0x000fda000782c0ff */
[----:B------:R-:W-:Y:S05]  /*8d90*/  @P1 BRA `(.L_x_172) ;  /* 0xfffffff400141947 */ /* 0x000fea000383ffff */
[----:B------:R-:W-:Y:S05]  /*8da0*/  BSYNC B0 ;  /* 0x0000000000007941 */ /* 0x000fea0003800000 */
.L_x_160:
[----:B------:R-:W-:-:S03]  /*8db0*/  UMOV UR6, 0xffffffff ;  /* 0xffffffff00067882 */ /* 0x000fc60000000000 */
[----:B------:R-:W-:Y:S05]  /*8dc0*/  BRA.DIV UR6, `(.L_x_173) ;  /* 0x0000000206d07947 */ /* 0x000fea000b800000 */
[----:B------:R-:W-:-:S13]  /*8dd0*/  ELECT P6, URZ, PT ;  /* 0x00000000003f782f */ /* 0x000fda00038c0000 */
.L_x_185:
[----:B------:R-:W-:Y:S04]  /*8de0*/  BSSY B0, `(.L_x_174) ;  /* 0x0000019000007945 */ /* 0x000fe80003800000 */
[----:B------:R-:W-:Y:S05]  /*8df0*/  @!P6 BRA `(.L_x_175) ;  /* 0x00000000005ce947 */ /* 0x000fea0003800000 */
[----:B------:R-:W-:-:S04]  /*8e00*/  LOP3.LUT R18, R18, 0x2, RZ, 0xfc, !PT ;  /* 0x0000000212127812 */ /* 0x000fc800078efcff */
[----:B------:R-:W-:-:S13]  /*8e10*/  ISETP.NE.AND P0, PT, R18, 0x3, PT ;  /* 0x000000031200780c */ /* 0x000fda0003f05270 */
[----:B------:R-:W-:Y:S05]  /*8e20*/  @!P0 BRA `(.L_x_176) ;  /* 0x0000000000048947 */ /* 0x000fea0003800000 */
[----:B------:R-:W-:Y:S01]  /*8e30*/  BPT.TRAP 0x1 ;  /* 0x000000040000795c */ /* 0x000fe20000300000 */
.L_x_176:
[----:B------:R-:W0:Y:S01]  /*8e40*/  S2R R5, SR_CgaCtaId ;  /* 0x0000000000057919 */ /* 0x000e220000008800 */
[----:B------:R-:W-:Y:S02]  /*8e50*/  MOV R2, 0x400 ;  /* 0x0000040000027802 */ /* 0x000fe40000000f00 */
[----:B------:R-:W-:Y:S02]  /*8e60*/  SHF.L.U32 R4, R0, 0x1f, RZ ;  /* 0x0000001f00047819 */ /* 0x000fe400000006ff */
[----:B0-----:R-:W-:-:S05]  /*8e70*/  LEA R2, R5, R2, 0x18 ;  /* 0x0000000205027211 */ /* 0x001fca00078ec0ff */
[----:B------:R-:W-:-:S04]  /*8e80*/  VIADD R2, R2, 0x10 ;  /* 0x0000001002027836 */ /* 0x000fc80000000000 */
[C---:B------:R-:W-:Y:S02]  /*8e90*/  IMAD R7, R3.reuse, 0x8, R2 ;  /* 0x0000000803077824 */ /* 0x040fe400078e0202 */
[----:B------:R-:W-:Y:S02]  /*8ea0*/  VIADD R3, R3, 0x1 ;  /* 0x0000000103037836 */ /* 0x000fe40000000000 */
[----:B------:R-:W0:Y:S03]  /*8eb0*/  SYNCS.PHASECHK.TRANS64.TRYWAIT P0, [R7+URZ], R4 ;  /* 0x00000004070075a7 */ /* 0x000e26000800017f */
[----:B------:R-:W-:-:S04]  /*8ec0*/  ISETP.NE.AND P1, PT, R3, 0x2, PT ;  /* 0x000000020300780c */ /* 0x000fc80003f25270 */
[----:B------:R-:W-:Y:S02]  /*8ed0*/  SEL R5, RZ, 0x1, P1 ;  /* 0x00000001ff057807 */ /* 0x000fe40000800000 */
[----:B------:R-:W-:Y:S02]  /*8ee0*/  SEL R3, R3, RZ, P1 ;  /* 0x000000ff03037207 */ /* 0x000fe40000800000 */
[----:B------:R-:W-:Y:S01]  /*8ef0*/  LOP3.LUT R0, R0, R5, RZ, 0x3c, !PT ;  /* 0x0000000500007212 */ /* 0x000fe200078e3cff */
[----:B0-----:R-:W-:Y:S06]  /*8f00*/  @!P0 BRA `(.L_x_177) ;  /* 0x0000000000a08947 */ /* 0x001fec0003800000 */
.L_x_186:
[----:B------:R-:W-:Y:S01]  /*8f10*/  IMAD R3, R3, 0x8, R2 ;  /* 0x0000000803037824 */ /* 0x000fe200078e0202 */
[----:B------:R-:W-:-:S07]  /*8f20*/  SHF.L.U32 R0, R0, 0x1f, RZ ;  /* 0x0000001f00007819 */ /* 0x000fce00000006ff */
.L_x_178:
[----:B-1----:R1:W2:Y:S02]  /*8f30*/  SYNCS.PHASECHK.TRANS64.TRYWAIT P0, [R3+URZ], R0 ;  /* 0x00000000030075a7 */ /* 0x0022a4000800017f */
[----:B--2---:R-:W-:Y:S05]  /*8f40*/  @!P0 NANOSLEEP.SYNCS 0x989680 ;  /* 0x009896800000895d */ /* 0x004fea0003900000 */
[----:B------:R-:W2:Y:S02]  /*8f50*/  @!P0 SYNCS.PHASECHK.TRANS64 P0, [R3+URZ], R0 ;  /* 0x00000000030085a7 */ /* 0x000ea4000800007f */
[----:B--2---:R-:W-:Y:S05]  /*8f60*/  @!P0 BRA `(.L_x_178) ;  /* 0xfffffffc00f08947 */ /* 0x004fea000383ffff */
.L_x_175:
[----:B------:R-:W-:Y:S05]  /*8f70*/  BSYNC B0 ;  /* 0x0000000000007941 */ /* 0x000fea0003800000 */
.L_x_174:
[----:B------:R-:W-:Y:S05]  /*8f80*/  EXIT ;  /* 0x000000000000794d */ /* 0x000fea0003800000 */
.L_x_17:
[----:B-1----:R1:W2:Y:S02]  /*8f90*/  SYNCS.PHASECHK.TRANS64.TRYWAIT P1, [R3+URZ], R0 ;  /* 0x00000000030075a7 */ /* 0x0022a4000802017f */
[----:B--2---:R-:W-:Y:S05]  /*8fa0*/  @!P1 NANOSLEEP.SYNCS 0x989680 ;  /* 0x009896800000995d */ /* 0x004fea0003900000 */
[----:B------:R-:W2:Y:S02]  /*8fb0*/  @!P1 SYNCS.PHASECHK.TRANS64 P1, [R3+URZ], R0 ;  /* 0x00000000030095a7 */ /* 0x000ea4000802007f */
[----:B--2---:R-:W-:Y:S05]  /*8fc0*/  @!P1 BRA `(.L_x_17) ;  /* 0xfffffffc00f09947 */ /* 0x004fea000383ffff */
[----:B------:R-:W-:Y:S05]  /*8fd0*/  BRA `(.L_x_16) ;  /* 0xffffff8400347947 */ /* 0x000fea000383ffff */
.L_x_22:
[----:B-1----:R-:W-:-:S04]  /*8fe0*/  IMAD.U32 R4, RZ, RZ, UR4 ;  /* 0x00000004ff047e24 */ /* 0x002fc8000f8e00ff */
[----:B------:R1:W2:Y:S03]  /*8ff0*/  SYNCS.PHASECHK.TRANS64.TRYWAIT P1, [R4+URZ], R3 ;  /* 0x00000003040075a7 */ /* 0x0002a6000802017f */
[----:B--2---:R-:W-:Y:S05]  /*9000*/  @!P1 NANOSLEEP.SYNCS 0x989680 ;  /* 0x009896800000995d */ /* 0x004fea0003900000 */
[----:B------:R-:W2:Y:S02]  /*9010*/  @!P1 SYNCS.PHASECHK.TRANS64 P1, [R4+URZ], R3 ;  /* 0x00000003040095a7 */ /* 0x000ea4000802007f */
[----:B--2---:R-:W-:Y:S05]  /*9020*/  @!P1 BRA `(.L_x_22) ;  /* 0xfffffffc00ec9947 */ /* 0x004fea000383ffff */
[----:B------:R-:W-:Y:S05]  /*9030*/  BRA `(.L_x_21) ;  /* 0xffffff8c00387947 */ /* 0x000fea000383ffff */
.L_x_161:
[----:B------:R-:W-:Y:S01]  /*9040*/  BSSY B1, `(.L_x_179) ;  /* 0x0000006000017945 */ /* 0x000fe20003800000 */
[----:B------:R-:W-:-:S07]  /*9050*/  IMAD.MOV.U32 R15, RZ, RZ, -0x1 ;  /* 0xffffffffff0f7424 */ /* 0x000fce00078e00ff */
[----:B------:R-:W-:Y:S05]  /*9060*/  WARPSYNC.COLLECTIVE R15, `(.L_x_180) ;  /* 0x000000000f0c7348 */ /* 0x000fea0003c00000 */
[----:B------:R-:W-:Y:S02]  /*9070*/  ELECT P6, UR62, PT ;  /* 0x00000000003e782f */ /* 0x000fe400038c0000 */
[----:B------:R-:W-:Y:S01]  /*9080*/  MOV R14, UR62 ;  /* 0x0000003e000e7c02 */ /* 0x000fe20008000f00 */
[----:B------:R-:W-:Y:S10]  /*9090*/  ENDCOLLECTIVE ;  /* 0x000000000000791b */ /* 0x000ff40003800000 */
.L_x_180:
[----:B------:R-:W-:Y:S05]  /*90a0*/  BSYNC B1 ;  /* 0x0000000000017941 */ /* 0x000fea0003800000 */
.L_x_179:
[----:B------:R-:W-:Y:S05]  /*90b0*/  BRA `(.L_x_181) ;  /* 0xfffffff000587947 */ /* 0x000fea000383ffff */
.L_x_164:
[----:B0-----:R0:W1:Y:S02]  /*90c0*/  SYNCS.PHASECHK.TRANS64.TRYWAIT P1, [R14+URZ+0x10], R7 ;  /* 0x000010070e0075a7 */ /* 0x001064000802017f */
[----:B-1----:R-:W-:Y:S05]  /*90d0*/  @!P1 NANOSLEEP.SYNCS 0x989680 ;  /* 0x009896800000995d */ /* 0x002fea0003900000 */
[----:B------:R-:W1:Y:S02]  /*90e0*/  @!P1 SYNCS.PHASECHK.TRANS64 P1, [R14+URZ+0x10], R7 ;  /* 0x000010070e0095a7 */ /* 0x000e64000802007f */
[----:B-1----:R-:W-:Y:S05]  /*90f0*/  @!P1 BRA `(.L_x_164) ;  /* 0xfffffffc00f09947 */ /* 0x002fea000383ffff */
[----:B------:R-:W-:Y:S05]  /*9100*/  BRA `(.L_x_182) ;  /* 0xfffffff0008c7947 */ /* 0x000fea000383ffff */
.L_x_173:
[----:B------:R-:W-:Y:S01]  /*9110*/  BSSY B0, `(.L_x_183) ;  /* 0x0000006000007945 */ /* 0x000fe20003800000 */
[----:B------:R-:W-:-:S07]  /*9120*/  IMAD.MOV.U32 R15, RZ, RZ, -0x1 ;  /* 0xffffffffff0f7424 */ /* 0x000fce00078e00ff */
[----:B------:R-:W-:Y:S05]  /*9130*/  WARPSYNC.COLLECTIVE R15, `(.L_x_184) ;  /* 0x000000000f0c7348 */ /* 0x000fea0003c00000 */
[----:B------:R-:W-:Y:S02]  /*9140*/  ELECT P6, UR62, PT ;  /* 0x00000000003e782f */ /* 0x000fe400038c0000 */
[----:B------:R-:W-:Y:S01]  /*9150*/  MOV R14, UR62 ;  /* 0x0000003e000e7c02 */ /* 0x000fe20008000f00 */
[----:B------:R-:W-:Y:S10]  /*9160*/  ENDCOLLECTIVE ;  /* 0x000000000000791b */ /* 0x000ff40003800000 */
.L_x_184:
[----:B------:R-:W-:Y:S05]  /*9170*/  BSYNC B0 ;  /* 0x0000000000007941 */ /* 0x000fea0003800000 */
.L_x_183:
[----:B------:R-:W-:Y:S05]  /*9180*/  BRA `(.L_x_185) ;  /* 0xfffffffc00147947 */ /* 0x000fea000383ffff */
.L_x_177:
[----:B0-----:R0:W1:Y:S02]  /*9190*/  SYNCS.PHASECHK.TRANS64.TRYWAIT P0, [R7+URZ], R4 ;  /* 0x00000004070075a7 */ /* 0x001064000800017f */
[----:B-1----:R-:W-:Y:S05]  /*91a0*/  @!P0 NANOSLEEP.SYNCS 0x989680 ;  /* 0x009896800000895d */ /* 0x002fea0003900000 */
[----:B------:R-:W1:Y:S02]  /*91b0*/  @!P0 SYNCS.PHASECHK.TRANS64 P0, [R7+URZ], R4 ;  /* 0x00000004070085a7 */ /* 0x000e64000800007f */
[----:B-1----:R-:W-:Y:S05]  /*91c0*/  @!P0 BRA `(.L_x_177) ;  /* 0xfffffffc00f08947 */ /* 0x002fea000383ffff */
[----:B------:R-:W-:Y:S05]  /*91d0*/  BRA `(.L_x_186) ;  /* 0xfffffffc004c7947 */ /* 0x000fea000383ffff */
.L_x_187:
[----:B------:R-:W-:-:S00]  /*91e0*/  BRA `(.L_x_187) ;  /* 0xfffffffc00fc7947 */ /* 0x000fc0000383ffff */
[----:B------:R-:W-:-:S00]  /*91f0*/  NOP ;  /* 0x0000000000007918 */ /* 0x000fc00000000000 */
        /* <DEDUP_REMOVED lines=8> */
.L_x_188:


//--------------------- .nv.global.init           --------------------------
	.section	.nv.global.init,"aw",@progbits
.nv.global.init:
	.type		$str$22,@object
	.size		$str$22,($str$23 - $str$22)
$str$22:
        /*0000*/ 	.byte	0x6b, 0x5f, 0x74, 0x69, 0x6c, 0x65, 0x5f, 0x63, 0x6f, 0x75, 0x6e, 0x74, 0x20, 0x3e, 0x3d, 0x20
        /*0010*/ 	.byte	0x31, 0x00
	.type		$str$23,@object
	.size		$str$23,(__unnamed_1 - $str$23)
$str$23:
        /*0012*/ 	.byte	0x2f, 0x74, 0x6d, 0x70, 0x2f, 0x63, 0x75, 0x74, 0x6c, 0x61, 0x73, 0x73, 0x5f, 0x73, 0x77, 0x65
        /*0022*/ 	.byte	0x65, 0x70, 0x5f, 0x73, 0x72, 0x63, 0x2f, 0x69, 0x6e, 0x63, 0x6c, 0x75, 0x64, 0x65, 0x2f, 0x63
        /*0032*/ 	.byte	0x75, 0x74, 0x6c, 0x61, 0x73, 0x73, 0x2f, 0x67, 0x65, 0x6d, 0x6d, 0x2f, 0x63, 0x6f, 0x6c, 0x6c
        /*0042*/ 	.byte	0x65, 0x63, 0x74, 0x69, 0x76, 0x65, 0x2f, 0x73, 0x6d, 0x39, 0x30, 0x5f, 0x6d, 0x6d, 0x61, 0x5f
        /*0052*/ 	.byte	0x74, 0x6d, 0x61, 0x5f, 0x67, 0x6d, 0x6d, 0x61, 0x5f, 0x73, 0x73, 0x5f, 0x77, 0x61, 0x72, 0x70
        /*0062*/ 	.byte	0x73, 0x70, 0x65, 0x63, 0x69, 0x61, 0x6c, 0x69, 0x7a, 0x65, 0x64, 0x2e, 0x68, 0x70, 0x70, 0x00
	.type		__unnamed_1,@object
	.size		__unnamed_1,(.L_0 - __unnamed_1)
__unnamed_1:
        /*0072*/ 	.byte	0x76, 0x6f, 0x69, 0x64, 0x20, 0x63, 0x75, 0x74, 0x6c, 0x61, 0x73, 0x73, 0x3a, 0x3a, 0x67, 0x65
        /* <DEDUP_REMOVED lines=179> */
        /*0bb2*/ 	.byte	0x69, 0x64, 0x65, 0x6e, 0x74, 0x69, 0x74, 0x79, 0x5d, 0x00
.L_0:


//--------------------- .nv.shared._ZN7cutlass13device_kernelINS_4gemm6kernel13GemmUniversalIN4cute5tupleIJiiiiEEENS1_10collective13CollectiveMmaINS1_34MainloopSm90TmaGmmaWarpSpecializedILi2ENS5_IJNS4_1CILi1EEESB_SB_EEENS1_35KernelTmaWarpSpecializedCooperativeEEENS5_IJNSA_ILi256EEENSA_ILi64EEENSA_ILi128EEEEEENS_6half_tENS5_IJlSB_lEEESJ_SK_NS4_8TiledMMAINS4_8MMA_AtomIJNS4_4SM904GMMA25MMA_64x64x16_F32F16F16_SSILNSO_5MajorE0ELSQ_0ELNSO_7ScaleInE1ELSR_1EEEEEENS4_6LayoutINS5_IJNSA_ILi2EEESB_SB_EEENS5_IJSB_NSA_ILi0EEESX_EEEEENS5_IJNS4_10UnderscoreES10_S10_EEEEENS4_13SM90_TMA_LOADENS4_14ComposedLayoutINS4_7SwizzleILi3ELi4ELi3EEENS4_18smem_ptr_flag_bitsILi16EEENSU_INS5_IJNSA_ILi8EEESG_EEENS5_IJSG_SB_EEEEEEEvNS4_8identityES13_S1D_vS1E_EENS_8epilogue10collective6detail29Sm90TmaWarpSpecializedAdapterINS1H_15DefaultEpilogueISJ_SK_SK_NS1G_6thread17LinearCombinationISJ_Li1EffLNS1L_9ScaleType4KindE0ELNS_15FloatRoundStyleE2ESJ_EENS1_15EpilogueDefaultEEEEEvvEEEEvNT_6ParamsE --------------------------
	.section	.nv.shared._ZN7cutlass13device_kernelINS_4gemm6kernel13GemmUniversalIN4cute5tupleIJiiiiEEENS1_10collective13CollectiveMmaINS1_34MainloopSm90TmaGmmaWarpSpecializedILi2ENS5_IJNS4_1CILi1EEESB_SB_EEENS1_35KernelTmaWarpSpecializedCooperativeEEENS5_IJNSA_ILi256EEENSA_ILi64EEENSA_ILi128EEEEEENS_6half_tENS5_IJlSB_lEEESJ_SK_NS4_8TiledMMAINS4_8MMA_AtomIJNS4_4SM904GMMA25MMA_64x64x16_F32F16F16_SSILNSO_5MajorE0ELSQ_0ELNSO_7ScaleInE1ELSR_1EEEEEENS4_6LayoutINS5_IJNSA_ILi2EEESB_SB_EEENS5_IJSB_NSA_ILi0EEESX_EEEEENS5_IJNS4_10UnderscoreES10_S10_EEEEENS4_13SM90_TMA_LOADENS4_14ComposedLayoutINS4_7SwizzleILi3ELi4ELi3EEENS4_18smem_ptr_flag_bitsILi16EEENSU_INS5_IJNSA_ILi8EEESG_EEENS5_IJSG_SB_EEEEEEEvNS4_8identityES13_S1D_vS1E_EENS_8epilogue10collective6detail29Sm90TmaWarpSpecializedAdapterINS1H_15DefaultEpilogueISJ_SK_SK_NS1G_6thread17LinearCombinationISJ_Li1EffLNS1L_9ScaleType4KindE0ELNS_15FloatRoundStyleE2ESJ_EENS1_15EpilogueDefaultEEEEEvvEEEEvNT_6ParamsE,"aw",@nobits
	.sectionflags	@""
	.align	16
	.zero		1024


//--------------------- .nv.shared.reserved.0     --------------------------
	.section	.nv.shared.reserved.0,"aw",@nobits
	.weak		__nv_reservedSMEM_offset_0_alias
	.size		__nv_reservedSMEM_offset_0_alias, 0, 0
	.other		__nv_reservedSMEM_offset_0_alias,@"STO_CUDA_RESERVED_SHARED STV_DEFAULT"
__nv_reservedSMEM_offset_0_alias:
	.zero		0


//--------------------- .nv.global                --------------------------
	.section	.nv.global,"aw",@nobits
.nv.global:
	.type		_ZN39_INTERNAL_a82b15de_4_k_cu_be96b210_27124cute1_E,@object
	.size		_ZN39_INTERNAL_a82b15de_4_k_cu_be96b210_27124cute1_E,(_ZN39_INTERNAL_a82b15de_4_k_cu_be96b210_27124cuda3std3__45__cpo6cbeginE - _ZN39_INTERNAL_a82b15de_4_k_cu_be96b210_27124cute1_E)
_ZN39_INTERNAL_a82b15de_4_k_cu_be96b210_27124cute1_E:
	.zero		1
	.type		_ZN39_INTERNAL_a82b15de_4_k_cu_be96b210_27124cuda3std3__45__cpo6cbeginE,@object
	.size		_ZN39_INTERNAL_a82b15de_4_k_cu_be96b210_27124cuda3std3__45__cpo6cbeginE,(_ZN39_INTERNAL_a82b15de_4_k_cu_be96b210_27124cuda3std3__48in_placeE - _ZN39_INTERNAL_a82b15de_4_k_cu_be96b210_27124cuda3std3__45__cpo6cbeginE)
_ZN39_INTERNAL_a82b15de_4_k_cu_be96b210_27124cuda3std3__45__cpo6cbeginE:
	.zero		1
	.type		_ZN39_INTERNAL_a82b15de_4_k_cu_be96b210_27124cuda3std3__48in_placeE,@object
	.size		_ZN39_INTERNAL_a82b15de_4_k_cu_be96b210_27124cuda3std3__48in_placeE,(_ZN39_INTERNAL_a82b15de_4_k_cu_be96b210_27124cuda3std6ranges3__45__cpo9iter_moveE - _ZN39_INTERNAL_a82b15de_4_k_cu_be96b210_27124cuda3std3__48in_placeE)
_ZN39_INTERNAL_a82b15de_4_k_cu_be96b210_27124cuda3std3__48in_placeE:
	.zero		1
	.type		_ZN39_INTERNAL_a82b15de_4_k_cu_be96b210_27124cuda3std6ranges3__45__cpo9iter_moveE,@object
	.size		_ZN39_INTERNAL_a82b15de_4_k_cu_be96b210_27124cuda3std6ranges3__45__cpo9iter_moveE,(_ZN39_INTERNAL_a82b15de_4_k_cu_be96b210_27124cuda3std3__45__cpo5beginE - _ZN39_INTERNAL_a82b15de_4_k_cu_be96b210_27124cuda3std6ranges3__45__cpo9iter_moveE)
_ZN39_INTERNAL_a82b15de_4_k_cu_be96b210_27124cuda3std6ranges3__45__cpo9iter_moveE:
	.zero		1
	.type		_ZN39_INTERNAL_a82b15de_4_k_cu_be96b210_27124cuda3std3__45__cpo5beginE,@object
	.size		_ZN39_INTERNAL_a82b15de_4_k_cu_be96b210_27124cuda3std3__45__cpo5beginE,(_ZN39_INTERNAL_a82b15de_4_k_cu_be96b210_27124cuda3std3__441_GLOBAL__N__a82b15de_4_k_cu_be96b210_27126ignoreE - _ZN39_INTERNAL_a82b15de_4_k_cu_be96b210_27124cuda3std3__45__cpo5beginE)
_ZN39_INTERNAL_a82b15de_4_k_cu_be96b210_27124cuda3std3__45__cpo5beginE:
	.zero		1
	.type		_ZN39_INTERNAL_a82b15de_4_k_cu_be96b210_27124cuda3std3__441_GLOBAL__N__a82b15de_4_k_cu_be96b210_27126ignoreE,@object
	.size		_ZN39_INTERNAL_a82b15de_4_k_cu_be96b210_27124cuda3std3__441_GLOBAL__N__a82b15de_4_k_cu_be96b210_27126ignoreE,(_ZN39_INTERNAL_a82b15de_4_k_cu_be96b210_27124cute7productE - _ZN39_INTERNAL_a82b15de_4_k_cu_be96b210_27124cuda3std3__441_GLOBAL__N__a82b15de_4_k_cu_be96b210_27126ignoreE)
_ZN39_INTERNAL_a82b15de_4_k_cu_be96b210_27124cuda3std3__441_GLOBAL__N__a82b15de_4_k_cu_be96b210_27126ignoreE:
	.zero		1
	.type		_ZN39_INTERNAL_a82b15de_4_k_cu_be96b210_27124cute7productE,@object
	.size		_ZN39_INTERNAL_a82b15de_4_k_cu_be96b210_27124cute7productE,(_ZN39_INTERNAL_a82b15de_4_k_cu_be96b210_27124cuda3std3__45__cpo3endE - _ZN39_INTERNAL_a82b15de_4_k_cu_be96b210_27124cute7productE)
_ZN39_INTERNAL_a82b15de_4_k_cu_be96b210_27124cute7productE:
	.zero		1
	.type		_ZN39_INTERNAL_a82b15de_4_k_cu_be96b210_27124cuda3std3__45__cpo3endE,@object
	.size		_ZN39_INTERNAL_a82b15de_4_k_cu_be96b210_27124cuda3std3__45__cpo3endE,(_ZN39_INTERNAL_a82b15de_4_k_cu_be96b210_27124cuda3std3__419piecewise_constructE - _ZN39_INTERNAL_a82b15de_4_k_cu_be96b210_27124cuda3std3__45__cpo3endE)
_ZN39_INTERNAL_a82b15de_4_k_cu_be96b210_27124cuda3std3__45__cpo3endE:
	.zero		1
	.type		_ZN39_INTERNAL_a82b15de_4_k_cu_be96b210_27124cuda3std3__419piecewise_constructE,@object
	.size		_ZN39_INTERNAL_a82b15de_4_k_cu_be96b210_27124cuda3std3__419piecewise_constructE,(_ZN39_INTERNAL_a82b15de_4_k_cu_be96b210_27124cuda3std3__45__cpo4cendE - _ZN39_INTERNAL_a82b15de_4_k_cu_be96b210_27124cuda3std3__419piecewise_constructE)
_ZN39_INTERNAL_a82b15de_4_k_cu_be96b210_27124cuda3std3__419piecewise_constructE:
	.zero		1
	.type		_ZN39_INTERNAL_a82b15de_4_k_cu_be96b210_27124cuda3std3__45__cpo4cendE,@object
	.size		_ZN39_INTERNAL_a82b15de_4_k_cu_be96b210_27124cuda3std3__45__cpo4cendE,(_ZN39_INTERNAL_a82b15de_4_k_cu_be96b210_27124cuda3std6ranges3__45__cpo4swapE - _ZN39_INTERNAL_a82b15de_4_k_cu_be96b210_27124cuda3std3__45__cpo4cendE)
_ZN39_INTERNAL_a82b15de_4_k_cu_be96b210_27124cuda3std3__45__cpo4cendE:
	.zero		1
	.type		_ZN39_INTERNAL_a82b15de_4_k_cu_be96b210_27124cuda3std6ranges3__45__cpo4swapE,@object
	.size		_ZN39_INTERNAL_a82b15de_4_k_cu_be96b210_27124cuda3std6ranges3__45__cpo4swapE,(.L_8 - _ZN39_INTERNAL_a82b15de_4_k_cu_be96b210_27124cuda3std6ranges3__45__cpo4swapE)
_ZN39_INTERNAL_a82b15de_4_k_cu_be96b210_27124cuda3std6ranges3__45__cpo4swapE:
	.zero		1
.L_8:


//--------------------- .nv.constant0._ZN7cutlass13device_kernelINS_4gemm6kernel13GemmUniversalIN4cute5tupleIJiiiiEEENS1_10collective13CollectiveMmaINS1_34MainloopSm90TmaGmmaWarpSpecializedILi2ENS5_IJNS4_1CILi1EEESB_SB_EEENS1_35KernelTmaWarpSpecializedCooperativeEEENS5_IJNSA_ILi256EEENSA_ILi64EEENSA_ILi128EEEEEENS_6half_tENS5_IJlSB_lEEESJ_SK_NS4_8TiledMMAINS4_8MMA_AtomIJNS4_4SM904GMMA25MMA_64x64x16_F32F16F16_SSILNSO_5MajorE0ELSQ_0ELNSO_7ScaleInE1ELSR_1EEEEEENS4_6LayoutINS5_IJNSA_ILi2EEESB_SB_EEENS5_IJSB_NSA_ILi0EEESX_EEEEENS5_IJNS4_10UnderscoreES10_S10_EEEEENS4_13SM90_TMA_LOADENS4_14ComposedLayoutINS4_7SwizzleILi3ELi4ELi3EEENS4_18smem_ptr_flag_bitsILi16EEENSU_INS5_IJNSA_ILi8EEESG_EEENS5_IJSG_SB_EEEEEEEvNS4_8identityES13_S1D_vS1E_EENS_8epilogue10collective6detail29Sm90TmaWarpSpecializedAdapterINS1H_15DefaultEpilogueISJ_SK_SK_NS1G_6thread17LinearCombinationISJ_Li1EffLNS1L_9ScaleType4KindE0ELNS_15FloatRoundStyleE2ESJ_EENS1_15EpilogueDefaultEEEEEvvEEEEvNT_6ParamsE --------------------------
	.section	.nv.constant0._ZN7cutlass13device_kernelINS_4gemm6kernel13GemmUniversalIN4cute5tupleIJiiiiEEENS1_10collective13CollectiveMmaINS1_34MainloopSm90TmaGmmaWarpSpecializedILi2ENS5_IJNS4_1CILi1EEESB_SB_EEENS1_35KernelTmaWarpSpecializedCooperativeEEENS5_IJNSA_ILi256EEENSA_ILi64EEENSA_ILi128EEEEEENS_6half_tENS5_IJlSB_lEEESJ_SK_NS4_8TiledMMAINS4_8MMA_AtomIJNS4_4SM904GMMA25MMA_64x64x16_F32F16F16_SSILNSO_5MajorE0ELSQ_0ELNSO_7ScaleInE1ELSR_1EEEEEENS4_6LayoutINS5_IJNSA_ILi2EEESB_SB_EEENS5_IJSB_NSA_ILi0EEESX_EEEEENS5_IJNS4_10UnderscoreES10_S10_EEEEENS4_13SM90_TMA_LOADENS4_14ComposedLayoutINS4_7SwizzleILi3ELi4ELi3EEENS4_18smem_ptr_flag_bitsILi16EEENSU_INS5_IJNSA_ILi8EEESG_EEENS5_IJSG_SB_EEEEEEEvNS4_8identityES13_S1D_vS1E_EENS_8epilogue10collective6detail29Sm90TmaWarpSpecializedAdapterINS1H_15DefaultEpilogueISJ_SK_SK_NS1G_6thread17LinearCombinationISJ_Li1EffLNS1L_9ScaleType4KindE0ELNS_15FloatRoundStyleE2ESJ_EENS1_15EpilogueDefaultEEEEEvvEEEEvNT_6ParamsE,"a",@progbits
	.sectionflags	@""
	.align	4
.nv.constant0._ZN7cutlass13device_kernelINS_4gemm6kernel13GemmUniversalIN4cute5tupleIJiiiiEEENS1_10collective13CollectiveMmaINS1_34MainloopSm90TmaGmmaWarpSpecializedILi2ENS5_IJNS4_1CILi1EEESB_SB_EEENS1_35KernelTmaWarpSpecializedCooperativeEEENS5_IJNSA_ILi256EEENSA_ILi64EEENSA_ILi128EEEEEENS_6half_tENS5_IJlSB_lEEESJ_SK_NS4_8TiledMMAINS4_8MMA_AtomIJNS4_4SM904GMMA25MMA_64x64x16_F32F16F16_SSILNSO_5MajorE0ELSQ_0ELNSO_7ScaleInE1ELSR_1EEEEEENS4_6LayoutINS5_IJNSA_ILi2EEESB_SB_EEENS5_IJSB_NSA_ILi0EEESX_EEEEENS5_IJNS4_10UnderscoreES10_S10_EEEEENS4_13SM90_TMA_LOADENS4_14ComposedLayoutINS4_7SwizzleILi3ELi4ELi3EEENS4_18smem_ptr_flag_bitsILi16EEENSU_INS5_IJNSA_ILi8EEESG_EEENS5_IJSG_SB_EEEEEEEvNS4_8identityES13_S1D_vS1E_EENS_8epilogue10collective6detail29Sm90TmaWarpSpecializedAdapterINS1H_15DefaultEpilogueISJ_SK_SK_NS1G_6thread17LinearCombinationISJ_Li1EffLNS1L_9ScaleType4KindE0ELNS_15FloatRoundStyleE2ESJ_EENS1_15EpilogueDefaultEEEEEvvEEEEvNT_6ParamsE:
	.zero		1664


//--------------------- SYMBOLS --------------------------

	.type		.nv.reservedSmem.offset0,@object
	.size		.nv.reservedSmem.offset0,0x4
	.type		__assertfail,@function
